//
// Generated by NVIDIA NVVM Compiler
//
// Compiler Build ID: CL-36424714
// Cuda compilation tools, release 13.0, V13.0.88
// Based on NVVM 20.0.0
//

.version 9.0
.target sm_100
.address_size 64

	// .globl	euclideanDistance
.extern .shared .align 16 .b8 sharedQuery[];

.visible .entry euclideanDistance(
	.param .u64 .ptr .align 1 euclideanDistance_param_0,
	.param .u64 .ptr .align 1 euclideanDistance_param_1,
	.param .u64 .ptr .align 1 euclideanDistance_param_2,
	.param .u32 euclideanDistance_param_3,
	.param .u32 euclideanDistance_param_4
)
{
	.reg .pred 	%p<17>;
	.reg .b32 	%r<58>;
	.reg .b32 	%f<309>;
	.reg .b64 	%rd<57>;

	ld.param.u64 	%rd22, [euclideanDistance_param_0];
	ld.param.u64 	%rd24, [euclideanDistance_param_1];
	ld.param.u64 	%rd23, [euclideanDistance_param_2];
	ld.param.u32 	%r33, [euclideanDistance_param_3];
	ld.param.u32 	%r32, [euclideanDistance_param_4];
	cvta.to.global.u64 	%rd1, %rd24;
	mov.u32 	%r34, %ctaid.x;
	mov.u32 	%r35, %ntid.x;
	mov.u32 	%r36, %tid.x;
	mad.lo.s32 	%r1, %r34, %r35, %r36;
	setp.ge.s32 	%p1, %r1, %r33;
	@%p1 bra 	$L__BB0_25;
	cvta.to.global.u64 	%rd2, %rd22;
	mul.lo.s32 	%r2, %r32, %r1;
	mul.wide.s32 	%rd25, %r2, 4;
	add.s64 	%rd3, %rd2, %rd25;
	setp.lt.s32 	%p2, %r32, 4;
	mov.f32 	%f308, 0f00000000;
	mov.b32 	%r54, 0;
	@%p2 bra 	$L__BB0_11;
	add.s32 	%r3, %r32, -4;
	shr.u32 	%r39, %r3, 2;
	add.s32 	%r4, %r39, 1;
	setp.lt.u32 	%p3, %r3, 12;
	mov.f32 	%f282, 0f00000000;
	mov.b32 	%r49, 0;
	mov.f32 	%f281, %f282;
	mov.f32 	%f280, %f282;
	mov.f32 	%f279, %f282;
	@%p3 bra 	$L__BB0_5;
	and.b32  	%r41, %r4, 2147483644;
	neg.s32 	%r47, %r41;
	add.s64 	%rd27, %rd25, %rd2;
	add.s64 	%rd52, %rd27, 32;
	add.s64 	%rd51, %rd1, 32;
	mov.f32 	%f282, 0f00000000;
	mov.b32 	%r49, 0;
$L__BB0_4:
	.pragma "nounroll";
	ld.global.f32 	%f56, [%rd52+-32];
	ld.global.f32 	%f57, [%rd51+-32];
	sub.f32 	%f58, %f56, %f57;
	ld.global.f32 	%f59, [%rd52+-28];
	ld.global.f32 	%f60, [%rd51+-28];
	sub.f32 	%f61, %f59, %f60;
	ld.global.f32 	%f62, [%rd52+-24];
	ld.global.f32 	%f63, [%rd51+-24];
	sub.f32 	%f64, %f62, %f63;
	ld.global.f32 	%f65, [%rd52+-20];
	ld.global.f32 	%f66, [%rd51+-20];
	sub.f32 	%f67, %f65, %f66;
	fma.rn.f32 	%f68, %f58, %f58, %f279;
	fma.rn.f32 	%f69, %f61, %f61, %f280;
	fma.rn.f32 	%f70, %f64, %f64, %f281;
	fma.rn.f32 	%f71, %f67, %f67, %f282;
	ld.global.f32 	%f72, [%rd52+-16];
	ld.global.f32 	%f73, [%rd51+-16];
	sub.f32 	%f74, %f72, %f73;
	ld.global.f32 	%f75, [%rd52+-12];
	ld.global.f32 	%f76, [%rd51+-12];
	sub.f32 	%f77, %f75, %f76;
	ld.global.f32 	%f78, [%rd52+-8];
	ld.global.f32 	%f79, [%rd51+-8];
	sub.f32 	%f80, %f78, %f79;
	ld.global.f32 	%f81, [%rd52+-4];
	ld.global.f32 	%f82, [%rd51+-4];
	sub.f32 	%f83, %f81, %f82;
	fma.rn.f32 	%f84, %f74, %f74, %f68;
	fma.rn.f32 	%f85, %f77, %f77, %f69;
	fma.rn.f32 	%f86, %f80, %f80, %f70;
	fma.rn.f32 	%f87, %f83, %f83, %f71;
	ld.global.f32 	%f88, [%rd52];
	ld.global.f32 	%f89, [%rd51];
	sub.f32 	%f90, %f88, %f89;
	ld.global.f32 	%f91, [%rd52+4];
	ld.global.f32 	%f92, [%rd51+4];
	sub.f32 	%f93, %f91, %f92;
	ld.global.f32 	%f94, [%rd52+8];
	ld.global.f32 	%f95, [%rd51+8];
	sub.f32 	%f96, %f94, %f95;
	ld.global.f32 	%f97, [%rd52+12];
	ld.global.f32 	%f98, [%rd51+12];
	sub.f32 	%f99, %f97, %f98;
	fma.rn.f32 	%f100, %f90, %f90, %f84;
	fma.rn.f32 	%f101, %f93, %f93, %f85;
	fma.rn.f32 	%f102, %f96, %f96, %f86;
	fma.rn.f32 	%f103, %f99, %f99, %f87;
	ld.global.f32 	%f104, [%rd52+16];
	ld.global.f32 	%f105, [%rd51+16];
	sub.f32 	%f106, %f104, %f105;
	ld.global.f32 	%f107, [%rd52+20];
	ld.global.f32 	%f108, [%rd51+20];
	sub.f32 	%f109, %f107, %f108;
	ld.global.f32 	%f110, [%rd52+24];
	ld.global.f32 	%f111, [%rd51+24];
	sub.f32 	%f112, %f110, %f111;
	ld.global.f32 	%f113, [%rd52+28];
	ld.global.f32 	%f114, [%rd51+28];
	sub.f32 	%f115, %f113, %f114;
	fma.rn.f32 	%f279, %f106, %f106, %f100;
	fma.rn.f32 	%f280, %f109, %f109, %f101;
	fma.rn.f32 	%f281, %f112, %f112, %f102;
	fma.rn.f32 	%f282, %f115, %f115, %f103;
	add.s32 	%r49, %r49, 16;
	add.s32 	%r47, %r47, 4;
	add.s64 	%rd52, %rd52, 64;
	add.s64 	%rd51, %rd51, 64;
	setp.ne.s32 	%p4, %r47, 0;
	@%p4 bra 	$L__BB0_4;
$L__BB0_5:
	and.b32  	%r42, %r4, 3;
	setp.eq.s32 	%p5, %r42, 0;
	@%p5 bra 	$L__BB0_10;
	setp.eq.s32 	%p6, %r42, 1;
	@%p6 bra 	$L__BB0_8;
	mul.wide.u32 	%rd28, %r49, 4;
	add.s64 	%rd29, %rd3, %rd28;
	ld.global.f32 	%f117, [%rd29];
	add.s64 	%rd30, %rd1, %rd28;
	ld.global.f32 	%f118, [%rd30];
	sub.f32 	%f119, %f117, %f118;
	ld.global.f32 	%f120, [%rd29+4];
	ld.global.f32 	%f121, [%rd30+4];
	sub.f32 	%f122, %f120, %f121;
	ld.global.f32 	%f123, [%rd29+8];
	ld.global.f32 	%f124, [%rd30+8];
	sub.f32 	%f125, %f123, %f124;
	ld.global.f32 	%f126, [%rd29+12];
	ld.global.f32 	%f127, [%rd30+12];
	sub.f32 	%f128, %f126, %f127;
	fma.rn.f32 	%f129, %f119, %f119, %f279;
	fma.rn.f32 	%f130, %f122, %f122, %f280;
	fma.rn.f32 	%f131, %f125, %f125, %f281;
	fma.rn.f32 	%f132, %f128, %f128, %f282;
	ld.global.f32 	%f133, [%rd29+16];
	ld.global.f32 	%f134, [%rd30+16];
	sub.f32 	%f135, %f133, %f134;
	ld.global.f32 	%f136, [%rd29+20];
	ld.global.f32 	%f137, [%rd30+20];
	sub.f32 	%f138, %f136, %f137;
	ld.global.f32 	%f139, [%rd29+24];
	ld.global.f32 	%f140, [%rd30+24];
	sub.f32 	%f141, %f139, %f140;
	ld.global.f32 	%f142, [%rd29+28];
	ld.global.f32 	%f143, [%rd30+28];
	sub.f32 	%f144, %f142, %f143;
	fma.rn.f32 	%f279, %f135, %f135, %f129;
	fma.rn.f32 	%f280, %f138, %f138, %f130;
	fma.rn.f32 	%f281, %f141, %f141, %f131;
	fma.rn.f32 	%f282, %f144, %f144, %f132;
	add.s32 	%r49, %r49, 8;
$L__BB0_8:
	and.b32  	%r43, %r3, 4;
	setp.ne.s32 	%p7, %r43, 0;
	@%p7 bra 	$L__BB0_10;
	mul.wide.u32 	%rd31, %r49, 4;
	add.s64 	%rd32, %rd3, %rd31;
	ld.global.f32 	%f145, [%rd32];
	add.s64 	%rd33, %rd1, %rd31;
	ld.global.f32 	%f146, [%rd33];
	sub.f32 	%f147, %f145, %f146;
	ld.global.f32 	%f148, [%rd32+4];
	ld.global.f32 	%f149, [%rd33+4];
	sub.f32 	%f150, %f148, %f149;
	ld.global.f32 	%f151, [%rd32+8];
	ld.global.f32 	%f152, [%rd33+8];
	sub.f32 	%f153, %f151, %f152;
	ld.global.f32 	%f154, [%rd32+12];
	ld.global.f32 	%f155, [%rd33+12];
	sub.f32 	%f156, %f154, %f155;
	fma.rn.f32 	%f279, %f147, %f147, %f279;
	fma.rn.f32 	%f280, %f150, %f150, %f280;
	fma.rn.f32 	%f281, %f153, %f153, %f281;
	fma.rn.f32 	%f282, %f156, %f156, %f282;
$L__BB0_10:
	add.f32 	%f157, %f279, %f280;
	add.f32 	%f158, %f157, %f281;
	add.f32 	%f308, %f158, %f282;
	and.b32  	%r44, %r3, -4;
	add.s32 	%r54, %r44, 4;
$L__BB0_11:
	setp.ge.s32 	%p8, %r54, %r32;
	@%p8 bra 	$L__BB0_24;
	sub.s32 	%r15, %r32, %r54;
	and.b32  	%r16, %r15, 15;
	sub.s32 	%r45, %r54, %r32;
	setp.gt.u32 	%p9, %r45, -16;
	@%p9 bra 	$L__BB0_15;
	and.b32  	%r46, %r15, -16;
	neg.s32 	%r52, %r46;
	mul.wide.u32 	%rd35, %r54, 4;
	add.s64 	%rd36, %rd25, %rd35;
	add.s64 	%rd37, %rd36, %rd2;
	add.s64 	%rd54, %rd37, 32;
	add.s64 	%rd38, %rd35, %rd1;
	add.s64 	%rd53, %rd38, 32;
$L__BB0_14:
	.pragma "nounroll";
	ld.global.f32 	%f160, [%rd54+-32];
	ld.global.f32 	%f161, [%rd53+-32];
	sub.f32 	%f162, %f160, %f161;
	fma.rn.f32 	%f163, %f162, %f162, %f308;
	ld.global.f32 	%f164, [%rd54+-28];
	ld.global.f32 	%f165, [%rd53+-28];
	sub.f32 	%f166, %f164, %f165;
	fma.rn.f32 	%f167, %f166, %f166, %f163;
	ld.global.f32 	%f168, [%rd54+-24];
	ld.global.f32 	%f169, [%rd53+-24];
	sub.f32 	%f170, %f168, %f169;
	fma.rn.f32 	%f171, %f170, %f170, %f167;
	ld.global.f32 	%f172, [%rd54+-20];
	ld.global.f32 	%f173, [%rd53+-20];
	sub.f32 	%f174, %f172, %f173;
	fma.rn.f32 	%f175, %f174, %f174, %f171;
	ld.global.f32 	%f176, [%rd54+-16];
	ld.global.f32 	%f177, [%rd53+-16];
	sub.f32 	%f178, %f176, %f177;
	fma.rn.f32 	%f179, %f178, %f178, %f175;
	ld.global.f32 	%f180, [%rd54+-12];
	ld.global.f32 	%f181, [%rd53+-12];
	sub.f32 	%f182, %f180, %f181;
	fma.rn.f32 	%f183, %f182, %f182, %f179;
	ld.global.f32 	%f184, [%rd54+-8];
	ld.global.f32 	%f185, [%rd53+-8];
	sub.f32 	%f186, %f184, %f185;
	fma.rn.f32 	%f187, %f186, %f186, %f183;
	ld.global.f32 	%f188, [%rd54+-4];
	ld.global.f32 	%f189, [%rd53+-4];
	sub.f32 	%f190, %f188, %f189;
	fma.rn.f32 	%f191, %f190, %f190, %f187;
	ld.global.f32 	%f192, [%rd54];
	ld.global.f32 	%f193, [%rd53];
	sub.f32 	%f194, %f192, %f193;
	fma.rn.f32 	%f195, %f194, %f194, %f191;
	ld.global.f32 	%f196, [%rd54+4];
	ld.global.f32 	%f197, [%rd53+4];
	sub.f32 	%f198, %f196, %f197;
	fma.rn.f32 	%f199, %f198, %f198, %f195;
	ld.global.f32 	%f200, [%rd54+8];
	ld.global.f32 	%f201, [%rd53+8];
	sub.f32 	%f202, %f200, %f201;
	fma.rn.f32 	%f203, %f202, %f202, %f199;
	ld.global.f32 	%f204, [%rd54+12];
	ld.global.f32 	%f205, [%rd53+12];
	sub.f32 	%f206, %f204, %f205;
	fma.rn.f32 	%f207, %f206, %f206, %f203;
	ld.global.f32 	%f208, [%rd54+16];
	ld.global.f32 	%f209, [%rd53+16];
	sub.f32 	%f210, %f208, %f209;
	fma.rn.f32 	%f211, %f210, %f210, %f207;
	ld.global.f32 	%f212, [%rd54+20];
	ld.global.f32 	%f213, [%rd53+20];
	sub.f32 	%f214, %f212, %f213;
	fma.rn.f32 	%f215, %f214, %f214, %f211;
	ld.global.f32 	%f216, [%rd54+24];
	ld.global.f32 	%f217, [%rd53+24];
	sub.f32 	%f218, %f216, %f217;
	fma.rn.f32 	%f219, %f218, %f218, %f215;
	ld.global.f32 	%f220, [%rd54+28];
	ld.global.f32 	%f221, [%rd53+28];
	sub.f32 	%f222, %f220, %f221;
	fma.rn.f32 	%f308, %f222, %f222, %f219;
	add.s32 	%r54, %r54, 16;
	add.s32 	%r52, %r52, 16;
	add.s64 	%rd54, %rd54, 64;
	add.s64 	%rd53, %rd53, 64;
	setp.ne.s32 	%p10, %r52, 0;
	@%p10 bra 	$L__BB0_14;
$L__BB0_15:
	setp.eq.s32 	%p11, %r16, 0;
	@%p11 bra 	$L__BB0_24;
	and.b32  	%r23, %r15, 7;
	setp.lt.u32 	%p12, %r16, 8;
	@%p12 bra 	$L__BB0_18;
	mul.wide.u32 	%rd39, %r54, 4;
	add.s64 	%rd40, %rd3, %rd39;
	ld.global.f32 	%f224, [%rd40];
	add.s64 	%rd41, %rd1, %rd39;
	ld.global.f32 	%f225, [%rd41];
	sub.f32 	%f226, %f224, %f225;
	fma.rn.f32 	%f227, %f226, %f226, %f308;
	ld.global.f32 	%f228, [%rd40+4];
	ld.global.f32 	%f229, [%rd41+4];
	sub.f32 	%f230, %f228, %f229;
	fma.rn.f32 	%f231, %f230, %f230, %f227;
	ld.global.f32 	%f232, [%rd40+8];
	ld.global.f32 	%f233, [%rd41+8];
	sub.f32 	%f234, %f232, %f233;
	fma.rn.f32 	%f235, %f234, %f234, %f231;
	ld.global.f32 	%f236, [%rd40+12];
	ld.global.f32 	%f237, [%rd41+12];
	sub.f32 	%f238, %f236, %f237;
	fma.rn.f32 	%f239, %f238, %f238, %f235;
	ld.global.f32 	%f240, [%rd40+16];
	ld.global.f32 	%f241, [%rd41+16];
	sub.f32 	%f242, %f240, %f241;
	fma.rn.f32 	%f243, %f242, %f242, %f239;
	ld.global.f32 	%f244, [%rd40+20];
	ld.global.f32 	%f245, [%rd41+20];
	sub.f32 	%f246, %f244, %f245;
	fma.rn.f32 	%f247, %f246, %f246, %f243;
	ld.global.f32 	%f248, [%rd40+24];
	ld.global.f32 	%f249, [%rd41+24];
	sub.f32 	%f250, %f248, %f249;
	fma.rn.f32 	%f251, %f250, %f250, %f247;
	ld.global.f32 	%f252, [%rd40+28];
	ld.global.f32 	%f253, [%rd41+28];
	sub.f32 	%f254, %f252, %f253;
	fma.rn.f32 	%f308, %f254, %f254, %f251;
	add.s32 	%r54, %r54, 8;
$L__BB0_18:
	setp.eq.s32 	%p13, %r23, 0;
	@%p13 bra 	$L__BB0_24;
	and.b32  	%r26, %r15, 3;
	setp.lt.u32 	%p14, %r23, 4;
	@%p14 bra 	$L__BB0_21;
	mul.wide.u32 	%rd42, %r54, 4;
	add.s64 	%rd43, %rd3, %rd42;
	ld.global.f32 	%f256, [%rd43];
	add.s64 	%rd44, %rd1, %rd42;
	ld.global.f32 	%f257, [%rd44];
	sub.f32 	%f258, %f256, %f257;
	fma.rn.f32 	%f259, %f258, %f258, %f308;
	ld.global.f32 	%f260, [%rd43+4];
	ld.global.f32 	%f261, [%rd44+4];
	sub.f32 	%f262, %f260, %f261;
	fma.rn.f32 	%f263, %f262, %f262, %f259;
	ld.global.f32 	%f264, [%rd43+8];
	ld.global.f32 	%f265, [%rd44+8];
	sub.f32 	%f266, %f264, %f265;
	fma.rn.f32 	%f267, %f266, %f266, %f263;
	ld.global.f32 	%f268, [%rd43+12];
	ld.global.f32 	%f269, [%rd44+12];
	sub.f32 	%f270, %f268, %f269;
	fma.rn.f32 	%f308, %f270, %f270, %f267;
	add.s32 	%r54, %r54, 4;
$L__BB0_21:
	setp.eq.s32 	%p15, %r26, 0;
	@%p15 bra 	$L__BB0_24;
	mul.wide.u32 	%rd45, %r54, 4;
	add.s64 	%rd56, %rd1, %rd45;
	add.s64 	%rd47, %rd25, %rd45;
	add.s64 	%rd55, %rd2, %rd47;
	neg.s32 	%r57, %r26;
$L__BB0_23:
	.pragma "nounroll";
	ld.global.f32 	%f271, [%rd55];
	ld.global.f32 	%f272, [%rd56];
	sub.f32 	%f273, %f271, %f272;
	fma.rn.f32 	%f308, %f273, %f273, %f308;
	add.s64 	%rd56, %rd56, 4;
	add.s64 	%rd55, %rd55, 4;
	add.s32 	%r57, %r57, 1;
	setp.ne.s32 	%p16, %r57, 0;
	@%p16 bra 	$L__BB0_23;
$L__BB0_24:
	sqrt.rn.f32 	%f274, %f308;
	cvta.to.global.u64 	%rd48, %rd23;
	mul.wide.s32 	%rd49, %r1, 4;
	add.s64 	%rd50, %rd48, %rd49;
	st.global.f32 	[%rd50], %f274;
$L__BB0_25:
	ret;

}
	// .globl	euclideanDistanceShared
.visible .entry euclideanDistanceShared(
	.param .u64 .ptr .align 1 euclideanDistanceShared_param_0,
	.param .u64 .ptr .align 1 euclideanDistanceShared_param_1,
	.param .u64 .ptr .align 1 euclideanDistanceShared_param_2,
	.param .u32 euclideanDistanceShared_param_3,
	.param .u32 euclideanDistanceShared_param_4
)
{
	.reg .pred 	%p<19>;
	.reg .b32 	%r<94>;
	.reg .b32 	%f<310>;
	.reg .b64 	%rd<42>;

	ld.param.u64 	%rd15, [euclideanDistanceShared_param_0];
	ld.param.u64 	%rd13, [euclideanDistanceShared_param_1];
	ld.param.u64 	%rd14, [euclideanDistanceShared_param_2];
	ld.param.u32 	%r44, [euclideanDistanceShared_param_3];
	ld.param.u32 	%r45, [euclideanDistanceShared_param_4];
	cvta.to.global.u64 	%rd1, %rd15;
	mov.u32 	%r46, %ctaid.x;
	mov.u32 	%r1, %ntid.x;
	mov.u32 	%r79, %tid.x;
	mad.lo.s32 	%r3, %r46, %r1, %r79;
	setp.ge.s32 	%p1, %r79, %r45;
	@%p1 bra 	$L__BB1_3;
	cvta.to.global.u64 	%rd2, %rd13;
	mov.u32 	%r48, sharedQuery;
$L__BB1_2:
	mul.wide.s32 	%rd16, %r79, 4;
	add.s64 	%rd17, %rd2, %rd16;
	ld.global.f32 	%f52, [%rd17];
	shl.b32 	%r47, %r79, 2;
	add.s32 	%r49, %r48, %r47;
	st.shared.f32 	[%r49], %f52;
	add.s32 	%r79, %r79, %r1;
	setp.lt.s32 	%p2, %r79, %r45;
	@%p2 bra 	$L__BB1_2;
$L__BB1_3:
	bar.sync 	0;
	setp.ge.s32 	%p3, %r3, %r44;
	@%p3 bra 	$L__BB1_28;
	mul.lo.s32 	%r6, %r45, %r3;
	mul.wide.s32 	%rd18, %r6, 4;
	add.s64 	%rd3, %rd1, %rd18;
	setp.lt.s32 	%p4, %r45, 4;
	mov.f32 	%f309, 0f00000000;
	mov.b32 	%r89, 0;
	@%p4 bra 	$L__BB1_14;
	add.s32 	%r7, %r45, -4;
	shr.u32 	%r52, %r7, 2;
	add.s32 	%r8, %r52, 1;
	setp.lt.u32 	%p5, %r7, 12;
	mov.f32 	%f283, 0f00000000;
	mov.b32 	%r83, 0;
	mov.f32 	%f282, %f283;
	mov.f32 	%f281, %f283;
	mov.f32 	%f280, %f283;
	@%p5 bra 	$L__BB1_8;
	and.b32  	%r55, %r8, 2147483644;
	neg.s32 	%r81, %r55;
	add.s64 	%rd20, %rd18, %rd1;
	add.s64 	%rd39, %rd20, 32;
	mov.u32 	%r56, sharedQuery;
	add.s32 	%r80, %r56, 32;
	mov.f32 	%f283, 0f00000000;
	mov.b32 	%r83, 0;
$L__BB1_7:
	.pragma "nounroll";
	ld.global.f32 	%f57, [%rd39+-32];
	ld.shared.v4.f32 	{%f58, %f59, %f60, %f61}, [%r80+-32];
	sub.f32 	%f62, %f57, %f58;
	ld.global.f32 	%f63, [%rd39+-28];
	sub.f32 	%f64, %f63, %f59;
	ld.global.f32 	%f65, [%rd39+-24];
	sub.f32 	%f66, %f65, %f60;
	ld.global.f32 	%f67, [%rd39+-20];
	sub.f32 	%f68, %f67, %f61;
	fma.rn.f32 	%f69, %f62, %f62, %f280;
	fma.rn.f32 	%f70, %f64, %f64, %f281;
	fma.rn.f32 	%f71, %f66, %f66, %f282;
	fma.rn.f32 	%f72, %f68, %f68, %f283;
	ld.global.f32 	%f73, [%rd39+-16];
	ld.shared.v4.f32 	{%f74, %f75, %f76, %f77}, [%r80+-16];
	sub.f32 	%f78, %f73, %f74;
	ld.global.f32 	%f79, [%rd39+-12];
	sub.f32 	%f80, %f79, %f75;
	ld.global.f32 	%f81, [%rd39+-8];
	sub.f32 	%f82, %f81, %f76;
	ld.global.f32 	%f83, [%rd39+-4];
	sub.f32 	%f84, %f83, %f77;
	fma.rn.f32 	%f85, %f78, %f78, %f69;
	fma.rn.f32 	%f86, %f80, %f80, %f70;
	fma.rn.f32 	%f87, %f82, %f82, %f71;
	fma.rn.f32 	%f88, %f84, %f84, %f72;
	ld.global.f32 	%f89, [%rd39];
	ld.shared.v4.f32 	{%f90, %f91, %f92, %f93}, [%r80];
	sub.f32 	%f94, %f89, %f90;
	ld.global.f32 	%f95, [%rd39+4];
	sub.f32 	%f96, %f95, %f91;
	ld.global.f32 	%f97, [%rd39+8];
	sub.f32 	%f98, %f97, %f92;
	ld.global.f32 	%f99, [%rd39+12];
	sub.f32 	%f100, %f99, %f93;
	fma.rn.f32 	%f101, %f94, %f94, %f85;
	fma.rn.f32 	%f102, %f96, %f96, %f86;
	fma.rn.f32 	%f103, %f98, %f98, %f87;
	fma.rn.f32 	%f104, %f100, %f100, %f88;
	ld.global.f32 	%f105, [%rd39+16];
	ld.shared.v4.f32 	{%f106, %f107, %f108, %f109}, [%r80+16];
	sub.f32 	%f110, %f105, %f106;
	ld.global.f32 	%f111, [%rd39+20];
	sub.f32 	%f112, %f111, %f107;
	ld.global.f32 	%f113, [%rd39+24];
	sub.f32 	%f114, %f113, %f108;
	ld.global.f32 	%f115, [%rd39+28];
	sub.f32 	%f116, %f115, %f109;
	fma.rn.f32 	%f280, %f110, %f110, %f101;
	fma.rn.f32 	%f281, %f112, %f112, %f102;
	fma.rn.f32 	%f282, %f114, %f114, %f103;
	fma.rn.f32 	%f283, %f116, %f116, %f104;
	add.s32 	%r83, %r83, 16;
	add.s32 	%r81, %r81, 4;
	add.s64 	%rd39, %rd39, 64;
	add.s32 	%r80, %r80, 64;
	setp.ne.s32 	%p6, %r81, 0;
	@%p6 bra 	$L__BB1_7;
$L__BB1_8:
	and.b32  	%r57, %r8, 3;
	setp.eq.s32 	%p7, %r57, 0;
	@%p7 bra 	$L__BB1_13;
	setp.eq.s32 	%p8, %r57, 1;
	@%p8 bra 	$L__BB1_11;
	mul.wide.u32 	%rd21, %r83, 4;
	add.s64 	%rd22, %rd3, %rd21;
	ld.global.f32 	%f118, [%rd22];
	shl.b32 	%r58, %r83, 2;
	mov.u32 	%r59, sharedQuery;
	add.s32 	%r60, %r59, %r58;
	ld.shared.v4.f32 	{%f119, %f120, %f121, %f122}, [%r60];
	sub.f32 	%f123, %f118, %f119;
	ld.global.f32 	%f124, [%rd22+4];
	sub.f32 	%f125, %f124, %f120;
	ld.global.f32 	%f126, [%rd22+8];
	sub.f32 	%f127, %f126, %f121;
	ld.global.f32 	%f128, [%rd22+12];
	sub.f32 	%f129, %f128, %f122;
	fma.rn.f32 	%f130, %f123, %f123, %f280;
	fma.rn.f32 	%f131, %f125, %f125, %f281;
	fma.rn.f32 	%f132, %f127, %f127, %f282;
	fma.rn.f32 	%f133, %f129, %f129, %f283;
	ld.global.f32 	%f134, [%rd22+16];
	ld.shared.v4.f32 	{%f135, %f136, %f137, %f138}, [%r60+16];
	sub.f32 	%f139, %f134, %f135;
	ld.global.f32 	%f140, [%rd22+20];
	sub.f32 	%f141, %f140, %f136;
	ld.global.f32 	%f142, [%rd22+24];
	sub.f32 	%f143, %f142, %f137;
	ld.global.f32 	%f144, [%rd22+28];
	sub.f32 	%f145, %f144, %f138;
	fma.rn.f32 	%f280, %f139, %f139, %f130;
	fma.rn.f32 	%f281, %f141, %f141, %f131;
	fma.rn.f32 	%f282, %f143, %f143, %f132;
	fma.rn.f32 	%f283, %f145, %f145, %f133;
	add.s32 	%r83, %r83, 8;
$L__BB1_11:
	and.b32  	%r61, %r7, 4;
	setp.ne.s32 	%p9, %r61, 0;
	@%p9 bra 	$L__BB1_13;
	mul.wide.u32 	%rd23, %r83, 4;
	add.s64 	%rd24, %rd3, %rd23;
	ld.global.f32 	%f146, [%rd24];
	shl.b32 	%r62, %r83, 2;
	mov.u32 	%r63, sharedQuery;
	add.s32 	%r64, %r63, %r62;
	ld.shared.v4.f32 	{%f147, %f148, %f149, %f150}, [%r64];
	sub.f32 	%f151, %f146, %f147;
	ld.global.f32 	%f152, [%rd24+4];
	sub.f32 	%f153, %f152, %f148;
	ld.global.f32 	%f154, [%rd24+8];
	sub.f32 	%f155, %f154, %f149;
	ld.global.f32 	%f156, [%rd24+12];
	sub.f32 	%f157, %f156, %f150;
	fma.rn.f32 	%f280, %f151, %f151, %f280;
	fma.rn.f32 	%f281, %f153, %f153, %f281;
	fma.rn.f32 	%f282, %f155, %f155, %f282;
	fma.rn.f32 	%f283, %f157, %f157, %f283;
$L__BB1_13:
	add.f32 	%f158, %f280, %f281;
	add.f32 	%f159, %f158, %f282;
	add.f32 	%f309, %f159, %f283;
	and.b32  	%r65, %r7, -4;
	add.s32 	%r89, %r65, 4;
$L__BB1_14:
	setp.ge.s32 	%p10, %r89, %r45;
	@%p10 bra 	$L__BB1_27;
	sub.s32 	%r21, %r45, %r89;
	and.b32  	%r22, %r21, 15;
	sub.s32 	%r66, %r89, %r45;
	setp.gt.u32 	%p11, %r66, -16;
	@%p11 bra 	$L__BB1_18;
	and.b32  	%r67, %r21, -16;
	neg.s32 	%r87, %r67;
	mul.wide.u32 	%rd26, %r89, 4;
	add.s64 	%rd27, %rd18, %rd26;
	add.s64 	%rd28, %rd27, %rd1;
	add.s64 	%rd40, %rd28, 32;
	shl.b32 	%r68, %r89, 2;
	mov.u32 	%r69, sharedQuery;
	add.s32 	%r70, %r68, %r69;
	add.s32 	%r86, %r70, 32;
$L__BB1_17:
	.pragma "nounroll";
	ld.global.f32 	%f161, [%rd40+-32];
	ld.shared.f32 	%f162, [%r86+-32];
	sub.f32 	%f163, %f161, %f162;
	fma.rn.f32 	%f164, %f163, %f163, %f309;
	ld.global.f32 	%f165, [%rd40+-28];
	ld.shared.f32 	%f166, [%r86+-28];
	sub.f32 	%f167, %f165, %f166;
	fma.rn.f32 	%f168, %f167, %f167, %f164;
	ld.global.f32 	%f169, [%rd40+-24];
	ld.shared.f32 	%f170, [%r86+-24];
	sub.f32 	%f171, %f169, %f170;
	fma.rn.f32 	%f172, %f171, %f171, %f168;
	ld.global.f32 	%f173, [%rd40+-20];
	ld.shared.f32 	%f174, [%r86+-20];
	sub.f32 	%f175, %f173, %f174;
	fma.rn.f32 	%f176, %f175, %f175, %f172;
	ld.global.f32 	%f177, [%rd40+-16];
	ld.shared.f32 	%f178, [%r86+-16];
	sub.f32 	%f179, %f177, %f178;
	fma.rn.f32 	%f180, %f179, %f179, %f176;
	ld.global.f32 	%f181, [%rd40+-12];
	ld.shared.f32 	%f182, [%r86+-12];
	sub.f32 	%f183, %f181, %f182;
	fma.rn.f32 	%f184, %f183, %f183, %f180;
	ld.global.f32 	%f185, [%rd40+-8];
	ld.shared.f32 	%f186, [%r86+-8];
	sub.f32 	%f187, %f185, %f186;
	fma.rn.f32 	%f188, %f187, %f187, %f184;
	ld.global.f32 	%f189, [%rd40+-4];
	ld.shared.f32 	%f190, [%r86+-4];
	sub.f32 	%f191, %f189, %f190;
	fma.rn.f32 	%f192, %f191, %f191, %f188;
	ld.global.f32 	%f193, [%rd40];
	ld.shared.f32 	%f194, [%r86];
	sub.f32 	%f195, %f193, %f194;
	fma.rn.f32 	%f196, %f195, %f195, %f192;
	ld.global.f32 	%f197, [%rd40+4];
	ld.shared.f32 	%f198, [%r86+4];
	sub.f32 	%f199, %f197, %f198;
	fma.rn.f32 	%f200, %f199, %f199, %f196;
	ld.global.f32 	%f201, [%rd40+8];
	ld.shared.f32 	%f202, [%r86+8];
	sub.f32 	%f203, %f201, %f202;
	fma.rn.f32 	%f204, %f203, %f203, %f200;
	ld.global.f32 	%f205, [%rd40+12];
	ld.shared.f32 	%f206, [%r86+12];
	sub.f32 	%f207, %f205, %f206;
	fma.rn.f32 	%f208, %f207, %f207, %f204;
	ld.global.f32 	%f209, [%rd40+16];
	ld.shared.f32 	%f210, [%r86+16];
	sub.f32 	%f211, %f209, %f210;
	fma.rn.f32 	%f212, %f211, %f211, %f208;
	ld.global.f32 	%f213, [%rd40+20];
	ld.shared.f32 	%f214, [%r86+20];
	sub.f32 	%f215, %f213, %f214;
	fma.rn.f32 	%f216, %f215, %f215, %f212;
	ld.global.f32 	%f217, [%rd40+24];
	ld.shared.f32 	%f218, [%r86+24];
	sub.f32 	%f219, %f217, %f218;
	fma.rn.f32 	%f220, %f219, %f219, %f216;
	ld.global.f32 	%f221, [%rd40+28];
	ld.shared.f32 	%f222, [%r86+28];
	sub.f32 	%f223, %f221, %f222;
	fma.rn.f32 	%f309, %f223, %f223, %f220;
	add.s32 	%r89, %r89, 16;
	add.s32 	%r87, %r87, 16;
	add.s64 	%rd40, %rd40, 64;
	add.s32 	%r86, %r86, 64;
	setp.ne.s32 	%p12, %r87, 0;
	@%p12 bra 	$L__BB1_17;
$L__BB1_18:
	setp.eq.s32 	%p13, %r22, 0;
	@%p13 bra 	$L__BB1_27;
	and.b32  	%r32, %r21, 7;
	setp.lt.u32 	%p14, %r22, 8;
	@%p14 bra 	$L__BB1_21;
	mul.wide.u32 	%rd29, %r89, 4;
	add.s64 	%rd30, %rd3, %rd29;
	ld.global.f32 	%f225, [%rd30];
	shl.b32 	%r71, %r89, 2;
	mov.u32 	%r72, sharedQuery;
	add.s32 	%r73, %r72, %r71;
	ld.shared.f32 	%f226, [%r73];
	sub.f32 	%f227, %f225, %f226;
	fma.rn.f32 	%f228, %f227, %f227, %f309;
	ld.global.f32 	%f229, [%rd30+4];
	ld.shared.f32 	%f230, [%r73+4];
	sub.f32 	%f231, %f229, %f230;
	fma.rn.f32 	%f232, %f231, %f231, %f228;
	ld.global.f32 	%f233, [%rd30+8];
	ld.shared.f32 	%f234, [%r73+8];
	sub.f32 	%f235, %f233, %f234;
	fma.rn.f32 	%f236, %f235, %f235, %f232;
	ld.global.f32 	%f237, [%rd30+12];
	ld.shared.f32 	%f238, [%r73+12];
	sub.f32 	%f239, %f237, %f238;
	fma.rn.f32 	%f240, %f239, %f239, %f236;
	ld.global.f32 	%f241, [%rd30+16];
	ld.shared.f32 	%f242, [%r73+16];
	sub.f32 	%f243, %f241, %f242;
	fma.rn.f32 	%f244, %f243, %f243, %f240;
	ld.global.f32 	%f245, [%rd30+20];
	ld.shared.f32 	%f246, [%r73+20];
	sub.f32 	%f247, %f245, %f246;
	fma.rn.f32 	%f248, %f247, %f247, %f244;
	ld.global.f32 	%f249, [%rd30+24];
	ld.shared.f32 	%f250, [%r73+24];
	sub.f32 	%f251, %f249, %f250;
	fma.rn.f32 	%f252, %f251, %f251, %f248;
	ld.global.f32 	%f253, [%rd30+28];
	ld.shared.f32 	%f254, [%r73+28];
	sub.f32 	%f255, %f253, %f254;
	fma.rn.f32 	%f309, %f255, %f255, %f252;
	add.s32 	%r89, %r89, 8;
$L__BB1_21:
	setp.eq.s32 	%p15, %r32, 0;
	@%p15 bra 	$L__BB1_27;
	and.b32  	%r35, %r21, 3;
	setp.lt.u32 	%p16, %r32, 4;
	@%p16 bra 	$L__BB1_24;
	mul.wide.u32 	%rd31, %r89, 4;
	add.s64 	%rd32, %rd3, %rd31;
	ld.global.f32 	%f257, [%rd32];
	shl.b32 	%r74, %r89, 2;
	mov.u32 	%r75, sharedQuery;
	add.s32 	%r76, %r75, %r74;
	ld.shared.f32 	%f258, [%r76];
	sub.f32 	%f259, %f257, %f258;
	fma.rn.f32 	%f260, %f259, %f259, %f309;
	ld.global.f32 	%f261, [%rd32+4];
	ld.shared.f32 	%f262, [%r76+4];
	sub.f32 	%f263, %f261, %f262;
	fma.rn.f32 	%f264, %f263, %f263, %f260;
	ld.global.f32 	%f265, [%rd32+8];
	ld.shared.f32 	%f266, [%r76+8];
	sub.f32 	%f267, %f265, %f266;
	fma.rn.f32 	%f268, %f267, %f267, %f264;
	ld.global.f32 	%f269, [%rd32+12];
	ld.shared.f32 	%f270, [%r76+12];
	sub.f32 	%f271, %f269, %f270;
	fma.rn.f32 	%f309, %f271, %f271, %f268;
	add.s32 	%r89, %r89, 4;
$L__BB1_24:
	setp.eq.s32 	%p17, %r35, 0;
	@%p17 bra 	$L__BB1_27;
	shl.b32 	%r77, %r89, 2;
	mov.u32 	%r78, sharedQuery;
	add.s32 	%r93, %r78, %r77;
	mul.wide.u32 	%rd34, %r89, 4;
	add.s64 	%rd35, %rd18, %rd34;
	add.s64 	%rd41, %rd1, %rd35;
	neg.s32 	%r92, %r35;
$L__BB1_26:
	.pragma "nounroll";
	ld.global.f32 	%f272, [%rd41];
	ld.shared.f32 	%f273, [%r93];
	sub.f32 	%f274, %f272, %f273;
	fma.rn.f32 	%f309, %f274, %f274, %f309;
	add.s32 	%r93, %r93, 4;
	add.s64 	%rd41, %rd41, 4;
	add.s32 	%r92, %r92, 1;
	setp.ne.s32 	%p18, %r92, 0;
	@%p18 bra 	$L__BB1_26;
$L__BB1_27:
	sqrt.rn.f32 	%f275, %f309;
	cvta.to.global.u64 	%rd36, %rd14;
	mul.wide.s32 	%rd37, %r3, 4;
	add.s64 	%rd38, %rd36, %rd37;
	st.global.f32 	[%rd38], %f275;
$L__BB1_28:
	ret;

}
	// .globl	euclideanDistanceBatch
.visible .entry euclideanDistanceBatch(
	.param .u64 .ptr .align 1 euclideanDistanceBatch_param_0,
	.param .u64 .ptr .align 1 euclideanDistanceBatch_param_1,
	.param .u64 .ptr .align 1 euclideanDistanceBatch_param_2,
	.param .u32 euclideanDistanceBatch_param_3,
	.param .u32 euclideanDistanceBatch_param_4,
	.param .u32 euclideanDistanceBatch_param_5
)
{
	.reg .pred 	%p<19>;
	.reg .b32 	%r<66>;
	.reg .b32 	%f<309>;
	.reg .b64 	%rd<66>;

	ld.param.u64 	%rd23, [euclideanDistanceBatch_param_0];
	ld.param.u64 	%rd24, [euclideanDistanceBatch_param_1];
	ld.param.u32 	%r36, [euclideanDistanceBatch_param_3];
	ld.param.u32 	%r37, [euclideanDistanceBatch_param_4];
	ld.param.u32 	%r35, [euclideanDistanceBatch_param_5];
	mov.u32 	%r1, %ctaid.x;
	mov.u32 	%r38, %ctaid.y;
	mov.u32 	%r39, %ntid.x;
	mov.u32 	%r40, %tid.x;
	mad.lo.s32 	%r41, %r38, %r39, %r40;
	setp.ge.s32 	%p1, %r1, %r37;
	setp.ge.s32 	%p2, %r41, %r36;
	or.pred  	%p3, %p1, %p2;
	@%p3 bra 	$L__BB2_25;
	cvta.to.global.u64 	%rd1, %rd23;
	cvta.to.global.u64 	%rd2, %rd24;
	mul.lo.s32 	%r3, %r35, %r1;
	mul.wide.s32 	%rd26, %r3, 4;
	add.s64 	%rd3, %rd2, %rd26;
	mul.lo.s32 	%r4, %r35, %r41;
	mul.wide.s32 	%rd27, %r4, 4;
	add.s64 	%rd4, %rd1, %rd27;
	setp.lt.s32 	%p4, %r35, 4;
	mov.f32 	%f308, 0f00000000;
	mov.b32 	%r62, 0;
	@%p4 bra 	$L__BB2_11;
	add.s32 	%r5, %r35, -4;
	shr.u32 	%r44, %r5, 2;
	add.s32 	%r6, %r44, 1;
	setp.lt.u32 	%p5, %r5, 12;
	mov.f32 	%f282, 0f00000000;
	mov.b32 	%r57, 0;
	mov.f32 	%f281, %f282;
	mov.f32 	%f280, %f282;
	mov.f32 	%f279, %f282;
	@%p5 bra 	$L__BB2_5;
	and.b32  	%r46, %r6, 2147483644;
	neg.s32 	%r55, %r46;
	add.s64 	%rd29, %rd27, %rd1;
	add.s64 	%rd61, %rd29, 32;
	add.s64 	%rd31, %rd26, %rd2;
	add.s64 	%rd60, %rd31, 32;
	mov.f32 	%f282, 0f00000000;
	mov.b32 	%r57, 0;
$L__BB2_4:
	.pragma "nounroll";
	ld.global.f32 	%f56, [%rd61+-32];
	ld.global.f32 	%f57, [%rd60+-32];
	sub.f32 	%f58, %f56, %f57;
	ld.global.f32 	%f59, [%rd61+-28];
	ld.global.f32 	%f60, [%rd60+-28];
	sub.f32 	%f61, %f59, %f60;
	ld.global.f32 	%f62, [%rd61+-24];
	ld.global.f32 	%f63, [%rd60+-24];
	sub.f32 	%f64, %f62, %f63;
	ld.global.f32 	%f65, [%rd61+-20];
	ld.global.f32 	%f66, [%rd60+-20];
	sub.f32 	%f67, %f65, %f66;
	fma.rn.f32 	%f68, %f58, %f58, %f279;
	fma.rn.f32 	%f69, %f61, %f61, %f280;
	fma.rn.f32 	%f70, %f64, %f64, %f281;
	fma.rn.f32 	%f71, %f67, %f67, %f282;
	ld.global.f32 	%f72, [%rd61+-16];
	ld.global.f32 	%f73, [%rd60+-16];
	sub.f32 	%f74, %f72, %f73;
	ld.global.f32 	%f75, [%rd61+-12];
	ld.global.f32 	%f76, [%rd60+-12];
	sub.f32 	%f77, %f75, %f76;
	ld.global.f32 	%f78, [%rd61+-8];
	ld.global.f32 	%f79, [%rd60+-8];
	sub.f32 	%f80, %f78, %f79;
	ld.global.f32 	%f81, [%rd61+-4];
	ld.global.f32 	%f82, [%rd60+-4];
	sub.f32 	%f83, %f81, %f82;
	fma.rn.f32 	%f84, %f74, %f74, %f68;
	fma.rn.f32 	%f85, %f77, %f77, %f69;
	fma.rn.f32 	%f86, %f80, %f80, %f70;
	fma.rn.f32 	%f87, %f83, %f83, %f71;
	ld.global.f32 	%f88, [%rd61];
	ld.global.f32 	%f89, [%rd60];
	sub.f32 	%f90, %f88, %f89;
	ld.global.f32 	%f91, [%rd61+4];
	ld.global.f32 	%f92, [%rd60+4];
	sub.f32 	%f93, %f91, %f92;
	ld.global.f32 	%f94, [%rd61+8];
	ld.global.f32 	%f95, [%rd60+8];
	sub.f32 	%f96, %f94, %f95;
	ld.global.f32 	%f97, [%rd61+12];
	ld.global.f32 	%f98, [%rd60+12];
	sub.f32 	%f99, %f97, %f98;
	fma.rn.f32 	%f100, %f90, %f90, %f84;
	fma.rn.f32 	%f101, %f93, %f93, %f85;
	fma.rn.f32 	%f102, %f96, %f96, %f86;
	fma.rn.f32 	%f103, %f99, %f99, %f87;
	ld.global.f32 	%f104, [%rd61+16];
	ld.global.f32 	%f105, [%rd60+16];
	sub.f32 	%f106, %f104, %f105;
	ld.global.f32 	%f107, [%rd61+20];
	ld.global.f32 	%f108, [%rd60+20];
	sub.f32 	%f109, %f107, %f108;
	ld.global.f32 	%f110, [%rd61+24];
	ld.global.f32 	%f111, [%rd60+24];
	sub.f32 	%f112, %f110, %f111;
	ld.global.f32 	%f113, [%rd61+28];
	ld.global.f32 	%f114, [%rd60+28];
	sub.f32 	%f115, %f113, %f114;
	fma.rn.f32 	%f279, %f106, %f106, %f100;
	fma.rn.f32 	%f280, %f109, %f109, %f101;
	fma.rn.f32 	%f281, %f112, %f112, %f102;
	fma.rn.f32 	%f282, %f115, %f115, %f103;
	add.s32 	%r57, %r57, 16;
	add.s32 	%r55, %r55, 4;
	add.s64 	%rd61, %rd61, 64;
	add.s64 	%rd60, %rd60, 64;
	setp.ne.s32 	%p6, %r55, 0;
	@%p6 bra 	$L__BB2_4;
$L__BB2_5:
	shr.u32 	%r48, %r5, 2;
	add.s32 	%r49, %r48, 1;
	and.b32  	%r47, %r49, 3;
	setp.eq.s32 	%p7, %r47, 0;
	@%p7 bra 	$L__BB2_10;
	setp.eq.s32 	%p8, %r47, 1;
	@%p8 bra 	$L__BB2_8;
	mul.wide.u32 	%rd32, %r57, 4;
	add.s64 	%rd33, %rd4, %rd32;
	ld.global.f32 	%f117, [%rd33];
	add.s64 	%rd34, %rd3, %rd32;
	ld.global.f32 	%f118, [%rd34];
	sub.f32 	%f119, %f117, %f118;
	ld.global.f32 	%f120, [%rd33+4];
	ld.global.f32 	%f121, [%rd34+4];
	sub.f32 	%f122, %f120, %f121;
	ld.global.f32 	%f123, [%rd33+8];
	ld.global.f32 	%f124, [%rd34+8];
	sub.f32 	%f125, %f123, %f124;
	ld.global.f32 	%f126, [%rd33+12];
	ld.global.f32 	%f127, [%rd34+12];
	sub.f32 	%f128, %f126, %f127;
	fma.rn.f32 	%f129, %f119, %f119, %f279;
	fma.rn.f32 	%f130, %f122, %f122, %f280;
	fma.rn.f32 	%f131, %f125, %f125, %f281;
	fma.rn.f32 	%f132, %f128, %f128, %f282;
	ld.global.f32 	%f133, [%rd33+16];
	ld.global.f32 	%f134, [%rd34+16];
	sub.f32 	%f135, %f133, %f134;
	ld.global.f32 	%f136, [%rd33+20];
	ld.global.f32 	%f137, [%rd34+20];
	sub.f32 	%f138, %f136, %f137;
	ld.global.f32 	%f139, [%rd33+24];
	ld.global.f32 	%f140, [%rd34+24];
	sub.f32 	%f141, %f139, %f140;
	ld.global.f32 	%f142, [%rd33+28];
	ld.global.f32 	%f143, [%rd34+28];
	sub.f32 	%f144, %f142, %f143;
	fma.rn.f32 	%f279, %f135, %f135, %f129;
	fma.rn.f32 	%f280, %f138, %f138, %f130;
	fma.rn.f32 	%f281, %f141, %f141, %f131;
	fma.rn.f32 	%f282, %f144, %f144, %f132;
	add.s32 	%r57, %r57, 8;
$L__BB2_8:
	and.b32  	%r50, %r5, 4;
	setp.ne.s32 	%p9, %r50, 0;
	@%p9 bra 	$L__BB2_10;
	mul.wide.u32 	%rd35, %r57, 4;
	add.s64 	%rd36, %rd4, %rd35;
	ld.global.f32 	%f145, [%rd36];
	add.s64 	%rd37, %rd3, %rd35;
	ld.global.f32 	%f146, [%rd37];
	sub.f32 	%f147, %f145, %f146;
	ld.global.f32 	%f148, [%rd36+4];
	ld.global.f32 	%f149, [%rd37+4];
	sub.f32 	%f150, %f148, %f149;
	ld.global.f32 	%f151, [%rd36+8];
	ld.global.f32 	%f152, [%rd37+8];
	sub.f32 	%f153, %f151, %f152;
	ld.global.f32 	%f154, [%rd36+12];
	ld.global.f32 	%f155, [%rd37+12];
	sub.f32 	%f156, %f154, %f155;
	fma.rn.f32 	%f279, %f147, %f147, %f279;
	fma.rn.f32 	%f280, %f150, %f150, %f280;
	fma.rn.f32 	%f281, %f153, %f153, %f281;
	fma.rn.f32 	%f282, %f156, %f156, %f282;
$L__BB2_10:
	add.f32 	%f157, %f279, %f280;
	add.f32 	%f158, %f157, %f281;
	add.f32 	%f308, %f158, %f282;
	and.b32  	%r51, %r5, -4;
	add.s32 	%r62, %r51, 4;
$L__BB2_11:
	setp.ge.s32 	%p10, %r62, %r35;
	@%p10 bra 	$L__BB2_24;
	sub.s32 	%r17, %r35, %r62;
	and.b32  	%r18, %r17, 15;
	sub.s32 	%r52, %r62, %r35;
	setp.gt.u32 	%p11, %r52, -16;
	@%p11 bra 	$L__BB2_15;
	and.b32  	%r53, %r17, -16;
	neg.s32 	%r60, %r53;
	mul.wide.u32 	%rd39, %r62, 4;
	add.s64 	%rd40, %rd27, %rd39;
	add.s64 	%rd41, %rd40, %rd1;
	add.s64 	%rd63, %rd41, 32;
	mul.wide.s32 	%rd42, %r3, 4;
	add.s64 	%rd43, %rd42, %rd39;
	add.s64 	%rd44, %rd43, %rd2;
	add.s64 	%rd62, %rd44, 32;
$L__BB2_14:
	.pragma "nounroll";
	ld.global.f32 	%f160, [%rd63+-32];
	ld.global.f32 	%f161, [%rd62+-32];
	sub.f32 	%f162, %f160, %f161;
	fma.rn.f32 	%f163, %f162, %f162, %f308;
	ld.global.f32 	%f164, [%rd63+-28];
	ld.global.f32 	%f165, [%rd62+-28];
	sub.f32 	%f166, %f164, %f165;
	fma.rn.f32 	%f167, %f166, %f166, %f163;
	ld.global.f32 	%f168, [%rd63+-24];
	ld.global.f32 	%f169, [%rd62+-24];
	sub.f32 	%f170, %f168, %f169;
	fma.rn.f32 	%f171, %f170, %f170, %f167;
	ld.global.f32 	%f172, [%rd63+-20];
	ld.global.f32 	%f173, [%rd62+-20];
	sub.f32 	%f174, %f172, %f173;
	fma.rn.f32 	%f175, %f174, %f174, %f171;
	ld.global.f32 	%f176, [%rd63+-16];
	ld.global.f32 	%f177, [%rd62+-16];
	sub.f32 	%f178, %f176, %f177;
	fma.rn.f32 	%f179, %f178, %f178, %f175;
	ld.global.f32 	%f180, [%rd63+-12];
	ld.global.f32 	%f181, [%rd62+-12];
	sub.f32 	%f182, %f180, %f181;
	fma.rn.f32 	%f183, %f182, %f182, %f179;
	ld.global.f32 	%f184, [%rd63+-8];
	ld.global.f32 	%f185, [%rd62+-8];
	sub.f32 	%f186, %f184, %f185;
	fma.rn.f32 	%f187, %f186, %f186, %f183;
	ld.global.f32 	%f188, [%rd63+-4];
	ld.global.f32 	%f189, [%rd62+-4];
	sub.f32 	%f190, %f188, %f189;
	fma.rn.f32 	%f191, %f190, %f190, %f187;
	ld.global.f32 	%f192, [%rd63];
	ld.global.f32 	%f193, [%rd62];
	sub.f32 	%f194, %f192, %f193;
	fma.rn.f32 	%f195, %f194, %f194, %f191;
	ld.global.f32 	%f196, [%rd63+4];
	ld.global.f32 	%f197, [%rd62+4];
	sub.f32 	%f198, %f196, %f197;
	fma.rn.f32 	%f199, %f198, %f198, %f195;
	ld.global.f32 	%f200, [%rd63+8];
	ld.global.f32 	%f201, [%rd62+8];
	sub.f32 	%f202, %f200, %f201;
	fma.rn.f32 	%f203, %f202, %f202, %f199;
	ld.global.f32 	%f204, [%rd63+12];
	ld.global.f32 	%f205, [%rd62+12];
	sub.f32 	%f206, %f204, %f205;
	fma.rn.f32 	%f207, %f206, %f206, %f203;
	ld.global.f32 	%f208, [%rd63+16];
	ld.global.f32 	%f209, [%rd62+16];
	sub.f32 	%f210, %f208, %f209;
	fma.rn.f32 	%f211, %f210, %f210, %f207;
	ld.global.f32 	%f212, [%rd63+20];
	ld.global.f32 	%f213, [%rd62+20];
	sub.f32 	%f214, %f212, %f213;
	fma.rn.f32 	%f215, %f214, %f214, %f211;
	ld.global.f32 	%f216, [%rd63+24];
	ld.global.f32 	%f217, [%rd62+24];
	sub.f32 	%f218, %f216, %f217;
	fma.rn.f32 	%f219, %f218, %f218, %f215;
	ld.global.f32 	%f220, [%rd63+28];
	ld.global.f32 	%f221, [%rd62+28];
	sub.f32 	%f222, %f220, %f221;
	fma.rn.f32 	%f308, %f222, %f222, %f219;
	add.s32 	%r62, %r62, 16;
	add.s32 	%r60, %r60, 16;
	add.s64 	%rd63, %rd63, 64;
	add.s64 	%rd62, %rd62, 64;
	setp.ne.s32 	%p12, %r60, 0;
	@%p12 bra 	$L__BB2_14;
$L__BB2_15:
	setp.eq.s32 	%p13, %r18, 0;
	@%p13 bra 	$L__BB2_24;
	and.b32  	%r25, %r17, 7;
	setp.lt.u32 	%p14, %r18, 8;
	@%p14 bra 	$L__BB2_18;
	mul.wide.u32 	%rd45, %r62, 4;
	add.s64 	%rd46, %rd4, %rd45;
	ld.global.f32 	%f224, [%rd46];
	add.s64 	%rd47, %rd3, %rd45;
	ld.global.f32 	%f225, [%rd47];
	sub.f32 	%f226, %f224, %f225;
	fma.rn.f32 	%f227, %f226, %f226, %f308;
	ld.global.f32 	%f228, [%rd46+4];
	ld.global.f32 	%f229, [%rd47+4];
	sub.f32 	%f230, %f228, %f229;
	fma.rn.f32 	%f231, %f230, %f230, %f227;
	ld.global.f32 	%f232, [%rd46+8];
	ld.global.f32 	%f233, [%rd47+8];
	sub.f32 	%f234, %f232, %f233;
	fma.rn.f32 	%f235, %f234, %f234, %f231;
	ld.global.f32 	%f236, [%rd46+12];
	ld.global.f32 	%f237, [%rd47+12];
	sub.f32 	%f238, %f236, %f237;
	fma.rn.f32 	%f239, %f238, %f238, %f235;
	ld.global.f32 	%f240, [%rd46+16];
	ld.global.f32 	%f241, [%rd47+16];
	sub.f32 	%f242, %f240, %f241;
	fma.rn.f32 	%f243, %f242, %f242, %f239;
	ld.global.f32 	%f244, [%rd46+20];
	ld.global.f32 	%f245, [%rd47+20];
	sub.f32 	%f246, %f244, %f245;
	fma.rn.f32 	%f247, %f246, %f246, %f243;
	ld.global.f32 	%f248, [%rd46+24];
	ld.global.f32 	%f249, [%rd47+24];
	sub.f32 	%f250, %f248, %f249;
	fma.rn.f32 	%f251, %f250, %f250, %f247;
	ld.global.f32 	%f252, [%rd46+28];
	ld.global.f32 	%f253, [%rd47+28];
	sub.f32 	%f254, %f252, %f253;
	fma.rn.f32 	%f308, %f254, %f254, %f251;
	add.s32 	%r62, %r62, 8;
$L__BB2_18:
	setp.eq.s32 	%p15, %r25, 0;
	@%p15 bra 	$L__BB2_24;
	and.b32  	%r28, %r17, 3;
	setp.lt.u32 	%p16, %r25, 4;
	@%p16 bra 	$L__BB2_21;
	mul.wide.u32 	%rd48, %r62, 4;
	add.s64 	%rd49, %rd4, %rd48;
	ld.global.f32 	%f256, [%rd49];
	add.s64 	%rd50, %rd3, %rd48;
	ld.global.f32 	%f257, [%rd50];
	sub.f32 	%f258, %f256, %f257;
	fma.rn.f32 	%f259, %f258, %f258, %f308;
	ld.global.f32 	%f260, [%rd49+4];
	ld.global.f32 	%f261, [%rd50+4];
	sub.f32 	%f262, %f260, %f261;
	fma.rn.f32 	%f263, %f262, %f262, %f259;
	ld.global.f32 	%f264, [%rd49+8];
	ld.global.f32 	%f265, [%rd50+8];
	sub.f32 	%f266, %f264, %f265;
	fma.rn.f32 	%f267, %f266, %f266, %f263;
	ld.global.f32 	%f268, [%rd49+12];
	ld.global.f32 	%f269, [%rd50+12];
	sub.f32 	%f270, %f268, %f269;
	fma.rn.f32 	%f308, %f270, %f270, %f267;
	add.s32 	%r62, %r62, 4;
$L__BB2_21:
	setp.eq.s32 	%p17, %r28, 0;
	@%p17 bra 	$L__BB2_24;
	mul.wide.s32 	%rd51, %r3, 4;
	mul.wide.u32 	%rd52, %r62, 4;
	add.s64 	%rd53, %rd51, %rd52;
	add.s64 	%rd65, %rd2, %rd53;
	add.s64 	%rd55, %rd27, %rd52;
	add.s64 	%rd64, %rd1, %rd55;
	neg.s32 	%r65, %r28;
$L__BB2_23:
	.pragma "nounroll";
	ld.global.f32 	%f271, [%rd64];
	ld.global.f32 	%f272, [%rd65];
	sub.f32 	%f273, %f271, %f272;
	fma.rn.f32 	%f308, %f273, %f273, %f308;
	add.s64 	%rd65, %rd65, 4;
	add.s64 	%rd64, %rd64, 4;
	add.s32 	%r65, %r65, 1;
	setp.ne.s32 	%p18, %r65, 0;
	@%p18 bra 	$L__BB2_23;
$L__BB2_24:
	ld.param.u64 	%rd59, [euclideanDistanceBatch_param_2];
	sqrt.rn.f32 	%f274, %f308;
	mad.lo.s32 	%r54, %r36, %r1, %r41;
	cvta.to.global.u64 	%rd56, %rd59;
	mul.wide.u32 	%rd57, %r54, 4;
	add.s64 	%rd58, %rd56, %rd57;
	st.global.f32 	[%rd58], %f274;
$L__BB2_25:
	ret;

}


// ===== COMPILED SASS (sm_100) =====

	.target	sm_100

	.elftype	@"ET_EXEC"


//--------------------- .note.nv.tkinfo           --------------------------
	.section	.note.nv.tkinfo,"",@"SHT_NOTE"
	.sectionflags	@"SHF_NOTE_NV_TKINFO"
	.tkinfo
        /*0018*/ 	.word	0x00000002
        /*0030*/ 	.string	""
        /*0030*/ 	.string	"ptxas"
        /*0030*/ 	.string	"Cuda compilation tools, release 13.0, V13.0.88"
        /*0030*/ 	.string	"Build cuda_13.0.r13.0/compiler.36424714_0"
        /*0030*/ 	.string	"-arch sm_100 -m 64 "



//--------------------- .note.nv.cuinfo           --------------------------
	.section	.note.nv.cuinfo,"",@"SHT_NOTE"
	.sectionflags	@"SHF_NOTE_NV_CUINFO"
        /*0018*/ 	.short	0x0002
        /*001a*/ 	.short	0x0064
        /*001c*/ 	.short	0x0082
	.zero		2


//--------------------- .nv.info                  --------------------------
	.section	.nv.info,"",@"SHT_CUDA_INFO"
	.align	4


	//----- nvinfo : EIATTR_REGCOUNT
	.align		4
        /*0000*/ 	.byte	0x04, 0x2f
        /*0002*/ 	.short	(.L_1 - .L_0)
	.align		4
.L_0:
        /*0004*/ 	.word	index@(euclideanDistance)
        /*0008*/ 	.word	0x00000020


	//----- nvinfo : EIATTR_FRAME_SIZE
	.align		4
.L_1:
        /*000c*/ 	.byte	0x04, 0x11
        /*000e*/ 	.short	(.L_3 - .L_2)
	.align		4
.L_2:
        /*0010*/ 	.word	index@($__internal_2_$__cuda_sm20_sqrt_rn_f32_slowpath)
        /*0014*/ 	.word	0x00000000


	//----- nvinfo : EIATTR_FRAME_SIZE
	.align		4
.L_3:
        /*0018*/ 	.byte	0x04, 0x11
        /*001a*/ 	.short	(.L_5 - .L_4)
	.align		4
.L_4:
        /*001c*/ 	.word	index@(euclideanDistance)
        /*0020*/ 	.word	0x00000000


	//----- nvinfo : EIATTR_REGCOUNT
	.align		4
.L_5:
        /*0024*/ 	.byte	0x04, 0x2f
        /*0026*/ 	.short	(.L_7 - .L_6)
	.align		4
.L_6:
        /*0028*/ 	.word	index@(euclideanDistanceShared)
        /*002c*/ 	.word	0x00000022


	//----- nvinfo : EIATTR_FRAME_SIZE
	.align		4
.L_7:
        /*0030*/ 	.byte	0x04, 0x11
        /*0032*/ 	.short	(.L_9 - .L_8)
	.align		4
.L_8:
        /*0034*/ 	.word	index@($__internal_1_$__cuda_sm20_sqrt_rn_f32_slowpath)
        /*0038*/ 	.word	0x00000000


	//----- nvinfo : EIATTR_FRAME_SIZE
	.align		4
.L_9:
        /*003c*/ 	.byte	0x04, 0x11
        /*003e*/ 	.short	(.L_11 - .L_10)
	.align		4
.L_10:
        /*0040*/ 	.word	index@(euclideanDistanceShared)
        /*0044*/ 	.word	0x00000000


	//----- nvinfo : EIATTR_REGCOUNT
	.align		4
.L_11:
        /*0048*/ 	.byte	0x04, 0x2f
        /*004a*/ 	.short	(.L_13 - .L_12)
	.align		4
.L_12:
        /*004c*/ 	.word	index@(euclideanDistanceBatch)
        /*0050*/ 	.word	0x00000020


	//----- nvinfo : EIATTR_FRAME_SIZE
	.align		4
.L_13:
        /*0054*/ 	.byte	0x04, 0x11
        /*0056*/ 	.short	(.L_15 - .L_14)
	.align		4
.L_14:
        /*0058*/ 	.word	index@($__internal_0_$__cuda_sm20_sqrt_rn_f32_slowpath)
        /*005c*/ 	.word	0x00000000


	//----- nvinfo : EIATTR_FRAME_SIZE
	.align		4
.L_15:
        /*0060*/ 	.byte	0x04, 0x11
        /*0062*/ 	.short	(.L_17 - .L_16)
	.align		4
.L_16:
        /*0064*/ 	.word	index@(euclideanDistanceBatch)
        /*0068*/ 	.word	0x00000000


	//----- nvinfo : EIATTR_MIN_STACK_SIZE
	.align		4
.L_17:
        /*006c*/ 	.byte	0x04, 0x12
        /*006e*/ 	.short	(.L_19 - .L_18)
	.align		4
.L_18:
        /*0070*/ 	.word	index@(euclideanDistanceBatch)
        /*0074*/ 	.word	0x00000000


	//----- nvinfo : EIATTR_MIN_STACK_SIZE
	.align		4
.L_19:
        /*0078*/ 	.byte	0x04, 0x12
        /*007a*/ 	.short	(.L_21 - .L_20)
	.align		4
.L_20:
        /*007c*/ 	.word	index@(euclideanDistanceShared)
        /*0080*/ 	.word	0x00000000


	//----- nvinfo : EIATTR_MIN_STACK_SIZE
	.align		4
.L_21:
        /*0084*/ 	.byte	0x04, 0x12
        /*0086*/ 	.short	(.L_23 - .L_22)
	.align		4
.L_22:
        /*0088*/ 	.word	index@(euclideanDistance)
        /*008c*/ 	.word	0x00000000
.L_23:


//--------------------- .nv.compat                --------------------------
	.section	.nv.compat,"",@"SHT_CUDA_COMPAT_INFO"
	.align	4
        /*0000*/ 	.byte	0x02, 0x09, 0x00, 0x00, 0x02, 0x02, 0x01, 0x00, 0x02, 0x05, 0x05, 0x00, 0x03, 0x07, 0x01, 0x01
        /*0010*/ 	.byte	0x02, 0x03, 0x00, 0x00, 0x02, 0x06, 0x01, 0x00, 0x04, 0x0b, 0x08, 0x00, 0x01, 0x00, 0x00, 0x00
        /*0020*/ 	.byte	0x00, 0x00, 0x00, 0x00


//--------------------- .nv.info.euclideanDistanceBatch --------------------------
	.section	.nv.info.euclideanDistanceBatch,"",@"SHT_CUDA_INFO"
	.sectionflags	@""
	.align	4


	//----- nvinfo : EIATTR_CUDA_API_VERSION
	.align		4
        /*0000*/ 	.byte	0x04, 0x37
        /*0002*/ 	.short	(.L_25 - .L_24)
.L_24:
        /*0004*/ 	.word	0x00000082


	//----- nvinfo : EIATTR_KPARAM_INFO
	.align		4
.L_25:
        /*0008*/ 	.byte	0x04, 0x17
        /*000a*/ 	.short	(.L_27 - .L_26)
.L_26:
        /*000c*/ 	.word	0x00000000
        /*0010*/ 	.short	0x0005
        /*0012*/ 	.short	0x0020
        /*0014*/ 	.byte	0x00, 0xf0, 0x11, 0x00


	//----- nvinfo : EIATTR_KPARAM_INFO
	.align		4
.L_27:
        /*0018*/ 	.byte	0x04, 0x17
        /*001a*/ 	.short	(.L_29 - .L_28)
.L_28:
        /*001c*/ 	.word	0x00000000
        /*0020*/ 	.short	0x0004
        /*0022*/ 	.short	0x001c
        /*0024*/ 	.byte	0x00, 0xf0, 0x11, 0x00


	//----- nvinfo : EIATTR_KPARAM_INFO
	.align		4
.L_29:
        /*0028*/ 	.byte	0x04, 0x17
        /*002a*/ 	.short	(.L_31 - .L_30)
.L_30:
        /*002c*/ 	.word	0x00000000
        /*0030*/ 	.short	0x0003
        /*0032*/ 	.short	0x0018
        /*0034*/ 	.byte	0x00, 0xf0, 0x11, 0x00


	//----- nvinfo : EIATTR_KPARAM_INFO
	.align		4
.L_31:
        /*0038*/ 	.byte	0x04, 0x17
        /*003a*/ 	.short	(.L_33 - .L_32)
.L_32:
        /*003c*/ 	.word	0x00000000
        /*0040*/ 	.short	0x0002
        /*0042*/ 	.short	0x0010
        /*0044*/ 	.byte	0x00, 0xf5, 0x21, 0x00


	//----- nvinfo : EIATTR_KPARAM_INFO
	.align		4
.L_33:
        /*0048*/ 	.byte	0x04, 0x17
        /*004a*/ 	.short	(.L_35 - .L_34)
.L_34:
        /*004c*/ 	.word	0x00000000
        /*0050*/ 	.short	0x0001
        /*0052*/ 	.short	0x0008
        /*0054*/ 	.byte	0x00, 0xf5, 0x21, 0x00


	//----- nvinfo : EIATTR_KPARAM_INFO
	.align		4
.L_35:
        /*0058*/ 	.byte	0x04, 0x17
        /*005a*/ 	.short	(.L_37 - .L_36)
.L_36:
        /*005c*/ 	.word	0x00000000
        /*0060*/ 	.short	0x0000
        /*0062*/ 	.short	0x0000
        /*0064*/ 	.byte	0x00, 0xf5, 0x21, 0x00


	//----- nvinfo : EIATTR_SPARSE_MMA_MASK
	.align		4
.L_37:
        /*0068*/ 	.byte	0x03, 0x50
        /*006a*/ 	.short	0x0000


	//----- nvinfo : EIATTR_MAXREG_COUNT
	.align		4
        /*006c*/ 	.byte	0x03, 0x1b
        /*006e*/ 	.short	0x00ff


	//----- nvinfo : EIATTR_MERCURY_ISA_VERSION
	.align		4
        /*0070*/ 	.byte	0x03, 0x5f
        /*0072*/ 	.short	0x0101


	//----- nvinfo : EIATTR_VRC_CTA_INIT_COUNT
	.align		4
        /*0074*/ 	.byte	0x02, 0x4a
	.zero		1
	.zero		1


	//----- nvinfo : EIATTR_EXIT_INSTR_OFFSETS
	.align		4
        /*0078*/ 	.byte	0x04, 0x1c
        /*007a*/ 	.short	(.L_39 - .L_38)


	//   ....[0]....
.L_38:
        /*007c*/ 	.word	0x00000090


	//   ....[1]....
        /*0080*/ 	.word	0x00001750


	//----- nvinfo : EIATTR_CRS_STACK_SIZE
	.align		4
.L_39:
        /*0084*/ 	.byte	0x04, 0x1e
        /*0086*/ 	.short	(.L_41 - .L_40)
.L_40:
        /*0088*/ 	.word	0x00000000


	//----- nvinfo : EIATTR_CBANK_PARAM_SIZE
	.align		4
.L_41:
        /*008c*/ 	.byte	0x03, 0x19
        /*008e*/ 	.short	0x0024


	//----- nvinfo : EIATTR_PARAM_CBANK
	.align		4
        /*0090*/ 	.byte	0x04, 0x0a
        /*0092*/ 	.short	(.L_43 - .L_42)
	.align		4
.L_42:
        /*0094*/ 	.word	index@(.nv.constant0.euclideanDistanceBatch)
        /*0098*/ 	.short	0x0380
        /*009a*/ 	.short	0x0024


	//----- nvinfo : EIATTR_SW_WAR
	.align		4
.L_43:
        /*009c*/ 	.byte	0x04, 0x36
        /*009e*/ 	.short	(.L_45 - .L_44)
.L_44:
        /*00a0*/ 	.word	0x00000008
.L_45:


//--------------------- .nv.info.euclideanDistanceShared --------------------------
	.section	.nv.info.euclideanDistanceShared,"",@"SHT_CUDA_INFO"
	.sectionflags	@""
	.align	4


	//----- nvinfo : EIATTR_CUDA_API_VERSION
	.align		4
        /*0000*/ 	.byte	0x04, 0x37
        /*0002*/ 	.short	(.L_47 - .L_46)
.L_46:
        /*0004*/ 	.word	0x00000082


	//----- nvinfo : EIATTR_KPARAM_INFO
	.align		4
.L_47:
        /*0008*/ 	.byte	0x04, 0x17
        /*000a*/ 	.short	(.L_49 - .L_48)
.L_48:
        /*000c*/ 	.word	0x00000000
        /*0010*/ 	.short	0x0004
        /*0012*/ 	.short	0x001c
        /*0014*/ 	.byte	0x00, 0xf0, 0x11, 0x00


	//----- nvinfo : EIATTR_KPARAM_INFO
	.align		4
.L_49:
        /*0018*/ 	.byte	0x04, 0x17
        /*001a*/ 	.short	(.L_51 - .L_50)
.L_50:
        /*001c*/ 	.word	0x00000000
        /*0020*/ 	.short	0x0003
        /*0022*/ 	.short	0x0018
        /*0024*/ 	.byte	0x00, 0xf0, 0x11, 0x00


	//----- nvinfo : EIATTR_KPARAM_INFO
	.align		4
.L_51:
        /*0028*/ 	.byte	0x04, 0x17
        /*002a*/ 	.short	(.L_53 - .L_52)
.L_52:
        /*002c*/ 	.word	0x00000000
        /*0030*/ 	.short	0x0002
        /*0032*/ 	.short	0x0010
        /*0034*/ 	.byte	0x00, 0xf5, 0x21, 0x00


	//----- nvinfo : EIATTR_KPARAM_INFO
	.align		4
.L_53:
        /*0038*/ 	.byte	0x04, 0x17
        /*003a*/ 	.short	(.L_55 - .L_54)
.L_54:
        /*003c*/ 	.word	0x00000000
        /*0040*/ 	.short	0x0001
        /*0042*/ 	.short	0x0008
        /*0044*/ 	.byte	0x00, 0xf5, 0x21, 0x00


	//----- nvinfo : EIATTR_KPARAM_INFO
	.align		4
.L_55:
        /*0048*/ 	.byte	0x04, 0x17
        /*004a*/ 	.short	(.L_57 - .L_56)
.L_56:
        /*004c*/ 	.word	0x00000000
        /*0050*/ 	.short	0x0000
        /*0052*/ 	.short	0x0000
        /*0054*/ 	.byte	0x00, 0xf5, 0x21, 0x00


	//----- nvinfo : EIATTR_SPARSE_MMA_MASK
	.align		4
.L_57:
        /*0058*/ 	.byte	0x03, 0x50
        /*005a*/ 	.short	0x0000


	//----- nvinfo : EIATTR_MAXREG_COUNT
	.align		4
        /*005c*/ 	.byte	0x03, 0x1b
        /*005e*/ 	.short	0x00ff


	//----- nvinfo : EIATTR_NUM_BARRIERS
	.align		4
        /*0060*/ 	.byte	0x02, 0x4c
        /*0062*/ 	.byte	0x01
	.zero		1


	//----- nvinfo : EIATTR_MERCURY_ISA_VERSION
	.align		4
        /*0064*/ 	.byte	0x03, 0x5f
        /*0066*/ 	.short	0x0101


	//----- nvinfo : EIATTR_VRC_CTA_INIT_COUNT
	.align		4
        /*0068*/ 	.byte	0x02, 0x4a
	.zero		1
	.zero		1


	//----- nvinfo : EIATTR_EXIT_INSTR_OFFSETS
	.align		4
        /*006c*/ 	.byte	0x04, 0x1c
        /*006e*/ 	.short	(.L_59 - .L_58)


	//   ....[0]....
.L_58:
        /*0070*/ 	.word	0x00000190


	//   ....[1]....
        /*0074*/ 	.word	0x000015f0


	//----- nvinfo : EIATTR_CRS_STACK_SIZE
	.align		4
.L_59:
        /*0078*/ 	.byte	0x04, 0x1e
        /*007a*/ 	.short	(.L_61 - .L_60)
.L_60:
        /*007c*/ 	.word	0x00000000


	//----- nvinfo : EIATTR_CBANK_PARAM_SIZE
	.align		4
.L_61:
        /*0080*/ 	.byte	0x03, 0x19
        /*0082*/ 	.short	0x0020


	//----- nvinfo : EIATTR_PARAM_CBANK
	.align		4
        /*0084*/ 	.byte	0x04, 0x0a
        /*0086*/ 	.short	(.L_63 - .L_62)
	.align		4
.L_62:
        /*0088*/ 	.word	index@(.nv.constant0.euclideanDistanceShared)
        /*008c*/ 	.short	0x0380
        /*008e*/ 	.short	0x0020


	//----- nvinfo : EIATTR_SW_WAR
	.align		4
.L_63:
        /*0090*/ 	.byte	0x04, 0x36
        /*0092*/ 	.short	(.L_65 - .L_64)
.L_64:
        /*0094*/ 	.word	0x00000008
.L_65:


//--------------------- .nv.info.euclideanDistance --------------------------
	.section	.nv.info.euclideanDistance,"",@"SHT_CUDA_INFO"
	.sectionflags	@""
	.align	4


	//----- nvinfo : EIATTR_CUDA_API_VERSION
	.align		4
        /*0000*/ 	.byte	0x04, 0x37
        /*0002*/ 	.short	(.L_67 - .L_66)
.L_66:
        /*0004*/ 	.word	0x00000082


	//----- nvinfo : EIATTR_KPARAM_INFO
	.align		4
.L_67:
        /*0008*/ 	.byte	0x04, 0x17
        /*000a*/ 	.short	(.L_69 - .L_68)
.L_68:
        /*000c*/ 	.word	0x00000000
        /*0010*/ 	.short	0x0004
        /*0012*/ 	.short	0x001c
        /*0014*/ 	.byte	0x00, 0xf0, 0x11, 0x00


	//----- nvinfo : EIATTR_KPARAM_INFO
	.align		4
.L_69:
        /*0018*/ 	.byte	0x04, 0x17
        /*001a*/ 	.short	(.L_71 - .L_70)
.L_70:
        /*001c*/ 	.word	0x00000000
        /*0020*/ 	.short	0x0003
        /*0022*/ 	.short	0x0018
        /*0024*/ 	.byte	0x00, 0xf0, 0x11, 0x00


	//----- nvinfo : EIATTR_KPARAM_INFO
	.align		4
.L_71:
        /*0028*/ 	.byte	0x04, 0x17
        /*002a*/ 	.short	(.L_73 - .L_72)
.L_72:
        /*002c*/ 	.word	0x00000000
        /*0030*/ 	.short	0x0002
        /*0032*/ 	.short	0x0010
        /*0034*/ 	.byte	0x00, 0xf5, 0x21, 0x00


	//----- nvinfo : EIATTR_KPARAM_INFO
	.align		4
.L_73:
        /*0038*/ 	.byte	0x04, 0x17
        /*003a*/ 	.short	(.L_75 - .L_74)
.L_74:
        /*003c*/ 	.word	0x00000000
        /*0040*/ 	.short	0x0001
        /*0042*/ 	.short	0x0008
        /*0044*/ 	.byte	0x00, 0xf5, 0x21, 0x00


	//----- nvinfo : EIATTR_KPARAM_INFO
	.align		4
.L_75:
        /*0048*/ 	.byte	0x04, 0x17
        /*004a*/ 	.short	(.L_77 - .L_76)
.L_76:
        /*004c*/ 	.word	0x00000000
        /*0050*/ 	.short	0x0000
        /*0052*/ 	.short	0x0000
        /*0054*/ 	.byte	0x00, 0xf5, 0x21, 0x00


	//----- nvinfo : EIATTR_SPARSE_MMA_MASK
	.align		4
.L_77:
        /*0058*/ 	.byte	0x03, 0x50
        /*005a*/ 	.short	0x0000


	//----- nvinfo : EIATTR_MAXREG_COUNT
	.align		4
        /*005c*/ 	.byte	0x03, 0x1b
        /*005e*/ 	.short	0x00ff


	//----- nvinfo : EIATTR_MERCURY_ISA_VERSION
	.align		4
        /*0060*/ 	.byte	0x03, 0x5f
        /*0062*/ 	.short	0x0101


	//----- nvinfo : EIATTR_VRC_CTA_INIT_COUNT
	.align		4
        /*0064*/ 	.byte	0x02, 0x4a
	.zero		1
	.zero		1


	//----- nvinfo : EIATTR_EXIT_INSTR_OFFSETS
	.align		4
        /*0068*/ 	.byte	0x04, 0x1c
        /*006a*/ 	.short	(.L_79 - .L_78)


	//   ....[0]....
.L_78:
        /*006c*/ 	.word	0x00000070


	//   ....[1]....
        /*0070*/ 	.word	0x000017b0


	//----- nvinfo : EIATTR_CRS_STACK_SIZE
	.align		4
.L_79:
        /*0074*/ 	.byte	0x04, 0x1e
        /*0076*/ 	.short	(.L_81 - .L_80)
.L_80:
        /*0078*/ 	.word	0x00000000


	//----- nvinfo : EIATTR_CBANK_PARAM_SIZE
	.align		4
.L_81:
        /*007c*/ 	.byte	0x03, 0x19
        /*007e*/ 	.short	0x0020


	//----- nvinfo : EIATTR_PARAM_CBANK
	.align		4
        /*0080*/ 	.byte	0x04, 0x0a
        /*0082*/ 	.short	(.L_83 - .L_82)
	.align		4
.L_82:
        /*0084*/ 	.word	index@(.nv.constant0.euclideanDistance)
        /*0088*/ 	.short	0x0380
        /*008a*/ 	.short	0x0020


	//----- nvinfo : EIATTR_SW_WAR
	.align		4
.L_83:
        /*008c*/ 	.byte	0x04, 0x36
        /*008e*/ 	.short	(.L_85 - .L_84)
.L_84:
        /*0090*/ 	.word	0x00000008
.L_85:


//--------------------- .nv.callgraph             --------------------------
	.section	.nv.callgraph,"",@"SHT_CUDA_CALLGRAPH"
	.align	4
	.sectionentsize	8
	.align		4
        /*0000*/ 	.word	0x00000000
	.align		4
        /*0004*/ 	.word	0xffffffff
	.align		4
        /*0008*/ 	.word	0x00000000
	.align		4
        /*000c*/ 	.word	0xfffffffe
	.align		4
        /*0010*/ 	.word	0x00000000
	.align		4
        /*0014*/ 	.word	0xfffffffd
	.align		4
        /*0018*/ 	.word	0x00000000
	.align		4
        /*001c*/ 	.word	0xfffffffc


//--------------------- .text.euclideanDistanceBatch --------------------------
	.section	.text.euclideanDistanceBatch,"ax",@progbits
	.align	128
        .global         euclideanDistanceBatch
        .type           euclideanDistanceBatch,@function
        .size           euclideanDistanceBatch,(.L_x_51 - euclideanDistanceBatch)
        .other          euclideanDistanceBatch,@"STO_CUDA_ENTRY STV_DEFAULT"
euclideanDistanceBatch:
.text.euclideanDistanceBatch:
[----:B------:R-:W-:Y:S01]  /*0000*/  LDC R1, c[0x0][0x37c] ;  /* 0x0000df00ff017b82 */ /* 0x000fe20000000800 */
[----:B------:R-:W0:Y:S07]  /*0010*/  S2R R0, SR_TID.X ;  /* 0x0000000000007919 */ /* 0x000e2e0000002100 */
[----:B------:R-:W0:Y:S08]  /*0020*/  S2UR UR5, SR_CTAID.Y ;  /* 0x00000000000579c3 */ /* 0x000e300000002600 */
[----:B------:R-:W0:Y:S08]  /*0030*/  LDC R11, c[0x0][0x360] ;  /* 0x0000d800ff0b7b82 */ /* 0x000e300000000800 */
[----:B------:R-:W1:Y:S08]  /*0040*/  LDC.64 R2, c[0x0][0x398] ;  /* 0x0000e600ff027b82 */ /* 0x000e700000000a00 */
[----:B------:R-:W2:Y:S01]  /*0050*/  S2UR UR4, SR_CTAID.X ;  /* 0x00000000000479c3 */ /* 0x000ea20000002500 */
[----:B0-----:R-:W-:-:S05]  /*0060*/  IMAD R11, R11, UR5, R0 ;  /* 0x000000050b0b7c24 */ /* 0x001fca000f8e0200 */
[----:B-1----:R-:W-:-:S04]  /*0070*/  ISETP.GE.AND P0, PT, R11, R2, PT ;  /* 0x000000020b00720c */ /* 0x002fc80003f06270 */
[----:B--2---:R-:W-:-:S13]  /*0080*/  ISETP.LE.OR P0, PT, R3, UR4, P0 ;  /* 0x0000000403007c0c */ /* 0x004fda0008703670 */
[----:B------:R-:W-:Y:S05]  /*0090*/  @P0 EXIT ;  /* 0x000000000000094d */ /* 0x000fea0003800000 */
[----:B------:R-:W0:Y:S01]  /*00a0*/  LDC R12, c[0x0][0x3a0] ;  /* 0x0000e800ff0c7b82 */ /* 0x000e220000000800 */
[----:B------:R-:W1:Y:S01]  /*00b0*/  LDCU.64 UR6, c[0x0][0x358] ;  /* 0x00006b00ff0677ac */ /* 0x000e620008000a00 */
[----:B------:R-:W-:Y:S01]  /*00c0*/  HFMA2 R19, -RZ, RZ, 0, 0 ;  /* 0x00000000ff137431 */ /* 0x000fe200000001ff */
[----:B------:R-:W-:-:S05]  /*00d0*/  MOV R13, RZ ;  /* 0x000000ff000d7202 */ /* 0x000fca0000000f00 */
[----:B------:R-:W2:Y:S08]  /*00e0*/  LDC.64 R4, c[0x0][0x388] ;  /* 0x0000e200ff047b82 */ /* 0x000eb00000000a00 */
[----:B------:R-:W3:Y:S01]  /*00f0*/  LDC.64 R2, c[0x0][0x380] ;  /* 0x0000e000ff027b82 */ /* 0x000ee20000000a00 */
[C---:B0-----:R-:W-:Y:S01]  /*0100*/  ISETP.GE.AND P0, PT, R12.reuse, 0x4, PT ;  /* 0x000000040c00780c */ /* 0x041fe20003f06270 */
[----:B------:R-:W-:-:S02]  /*0110*/  IMAD R10, R12, UR4, RZ ;  /* 0x000000040c0a7c24 */ /* 0x000fc4000f8e02ff */
[----:B------:R-:W-:Y:S02]  /*0120*/  IMAD R0, R11, R12, RZ ;  /* 0x0000000c0b007224 */ /* 0x000fe400078e02ff */
[----:B--2---:R-:W-:-:S04]  /*0130*/  IMAD.WIDE R4, R10, 0x4, R4 ;  /* 0x000000040a047825 */ /* 0x004fc800078e0204 */
[----:B---3--:R-:W-:-:S04]  /*0140*/  IMAD.WIDE R2, R0, 0x4, R2 ;  /* 0x0000000400027825 */ /* 0x008fc800078e0202 */
[----:B-1----:R-:W-:Y:S05]  /*0150*/  @!P0 BRA `(.L_x_0) ;  /* 0x0000000800688947 */ /* 0x002fea0003800000 */
[----:B------:R-:W-:Y:S02]  /*0160*/  IADD3 R13, PT, PT, R12, -0x4, RZ ;  /* 0xfffffffc0c0d7810 */ /* 0x000fe40007ffe0ff */
[----:B------:R-:W-:Y:S02]  /*0170*/  CS2R R18, SRZ ;  /* 0x0000000000127805 */ /* 0x000fe4000001ff00 */
[----:B------:R-:W-:Y:S02]  /*0180*/  CS2R R14, SRZ ;  /* 0x00000000000e7805 */ /* 0x000fe4000001ff00 */
[----:B------:R-:W-:Y:S02]  /*0190*/  MOV R17, RZ ;  /* 0x000000ff00117202 */ /* 0x000fe40000000f00 */
[C---:B------:R-:W-:Y:S02]  /*01a0*/  ISETP.GE.U32.AND P1, PT, R13.reuse, 0xc, PT ;  /* 0x0000000c0d00780c */ /* 0x040fe40003f26070 */
[----:B------:R-:W-:-:S04]  /*01b0*/  LEA.HI R6, R13, 0x1, RZ, 0x1e ;  /* 0x000000010d067811 */ /* 0x000fc800078ff0ff */
[----:B------:R-:W-:-:S07]  /*01c0*/  LOP3.LUT P0, R24, R6, 0x3, RZ, 0xc0, !PT ;  /* 0x0000000306187812 */ /* 0x000fce000780c0ff */
[----:B------:R-:W-:Y:S06]  /*01d0*/  @!P1 BRA `(.L_x_1) ;  /* 0x00000004004c9947 */ /* 0x000fec0003800000 */
[----:B------:R-:W-:Y:S01]  /*01e0*/  LOP3.LUT R6, R6, 0x7ffffffc, RZ, 0xc0, !PT ;  /* 0x7ffffffc06067812 */ /* 0x000fe200078ec0ff */
[----:B------:R-:W-:Y:S01]  /*01f0*/  HFMA2 R19, -RZ, RZ, 0, 0 ;  /* 0x00000000ff137431 */ /* 0x000fe200000001ff */
[----:B------:R-:W-:Y:S02]  /*0200*/  IADD3 R21, P1, PT, R2, 0x20, RZ ;  /* 0x0000002002157810 */ /* 0x000fe40007f3e0ff */
[----:B------:R-:W-:Y:S02]  /*0210*/  IADD3 R20, P2, PT, R4, 0x20, RZ ;  /* 0x0000002004147810 */ /* 0x000fe40007f5e0ff */
[----:B------:R-:W-:Y:S02]  /*0220*/  MOV R15, RZ ;  /* 0x000000ff000f7202 */ /* 0x000fe40000000f00 */
[----:B------:R-:W-:Y:S02]  /*0230*/  IADD3 R16, PT, PT, -R6, RZ, RZ ;  /* 0x000000ff06107210 */ /* 0x000fe40007ffe1ff */
[----:B------:R-:W-:-:S02]  /*0240*/  IADD3.X R26, PT, PT, RZ, R3, RZ, P1, !PT ;  /* 0x00000003ff1a7210 */ /* 0x000fc40000ffe4ff */
[----:B------:R-:W-:-:S07]  /*0250*/  IADD3.X R9, PT, PT, RZ, R5, RZ, P2, !PT ;  /* 0x00000005ff097210 */ /* 0x000fce00017fe4ff */
.L_x_2:
[----:B------:R-:W-:Y:S02]  /*0260*/  MOV R6, R21 ;  /* 0x0000001500067202 */ /* 0x000fe40000000f00 */
[----:B------:R-:W-:Y:S02]  /*0270*/  MOV R7, R26 ;  /* 0x0000001a00077202 */ /* 0x000fe40000000f00 */
[----:B------:R-:W-:-:S03]  /*0280*/  MOV R8, R20 ;  /* 0x0000001400087202 */ /* 0x000fc60000000f00 */
[----:B------:R-:W2:Y:S04]  /*0290*/  LDG.E R20, desc[UR6][R6.64+-0x20] ;  /* 0xffffe00606147981 */ /* 0x000ea8000c1e1900 */
[----:B------:R-:W2:Y:S04]  /*02a0*/  LDG.E R21, desc[UR6][R8.64+-0x20] ;  /* 0xffffe00608157981 */ /* 0x000ea8000c1e1900 */
[----:B------:R-:W3:Y:S04]  /*02b0*/  LDG.E R22, desc[UR6][R6.64+-0x1c] ;  /* 0xffffe40606167981 */ /* 0x000ee8000c1e1900 */
[----:B------:R-:W3:Y:S04]  /*02c0*/  LDG.E R23, desc[UR6][R8.64+-0x1c] ;  /* 0xffffe40608177981 */ /* 0x000ee8000c1e1900 */
[----:B------:R-:W4:Y:S04]  /*02d0*/  LDG.E R25, desc[UR6][R6.64+-0x14] ;  /* 0xffffec0606197981 */ /* 0x000f28000c1e1900 */
[----:B------:R-:W4:Y:S04]  /*02e0*/  LDG.E R26, desc[UR6][R8.64+-0x14] ;  /* 0xffffec06081a7981 */ /* 0x000f28000c1e1900 */
[----:B------:R-:W5:Y:S01]  /*02f0*/  LDG.E R27, desc[UR6][R8.64+0xc] ;  /* 0x00000c06081b7981 */ /* 0x000f62000c1e1900 */
[----:B--2---:R-:W-:-:S03]  /*0300*/  FADD R21, R20, -R21 ;  /* 0x8000001514157221 */ /* 0x004fc60000000000 */
[----:B------:R-:W2:Y:S01]  /*0310*/  LDG.E R20, desc[UR6][R6.64+-0x18] ;  /* 0xffffe80606147981 */ /* 0x000ea2000c1e1900 */
[----:B---3--:R-:W-:-:S03]  /*0320*/  FADD R22, R22, -R23 ;  /* 0x8000001716167221 */ /* 0x008fc60000000000 */
[----:B------:R-:W2:Y:S01]  /*0330*/  LDG.E R23, desc[UR6][R8.64+-0x18] ;  /* 0xffffe80608177981 */ /* 0x000ea2000c1e1900 */
[----:B------:R-:W-:-:S03]  /*0340*/  FFMA R14, R21, R21, R14 ;  /* 0x00000015150e7223 */ /* 0x000fc6000000000e */
[----:B------:R-:W3:Y:S01]  /*0350*/  LDG.E R21, desc[UR6][R8.64+-0x10] ;  /* 0xfffff00608157981 */ /* 0x000ee2000c1e1900 */
[----:B--2---:R-:W-:-:S03]  /*0360*/  FADD R23, R20, -R23 ;  /* 0x8000001714177221 */ /* 0x004fc60000000000 */
[----:B------:R-:W3:Y:S01]  /*0370*/  LDG.E R20, desc[UR6][R6.64+-0x10] ;  /* 0xfffff00606147981 */ /* 0x000ee2000c1e1900 */
[----:B------:R-:W-:Y:S01]  /*0380*/  FFMA R17, R22, R22, R17 ;  /* 0x0000001616117223 */ /* 0x000fe20000000011 */
[----:B----4-:R-:W-:Y:S01]  /*0390*/  FADD R26, R25, -R26 ;  /* 0x8000001a191a7221 */ /* 0x010fe20000000000 */
[----:B------:R-:W-:Y:S01]  /*03a0*/  FFMA R18, R23, R23, R18 ;  /* 0x0000001717127223 */ /* 0x000fe20000000012 */
[----:B------:R-:W2:Y:S04]  /*03b0*/  LDG.E R22, desc[UR6][R6.64+-0xc] ;  /* 0xfffff40606167981 */ /* 0x000ea8000c1e1900 */
[----:B------:R-:W2:Y:S04]  /*03c0*/  LDG.E R25, desc[UR6][R8.64+-0xc] ;  /* 0xfffff40608197981 */ /* 0x000ea8000c1e1900 */
[----:B------:R-:W4:Y:S01]  /*03d0*/  LDG.E R23, desc[UR6][R8.64+-0x8] ;  /* 0xfffff80608177981 */ /* 0x000f22000c1e1900 */
[----:B---3--:R-:W-:-:S03]  /*03e0*/  FADD R21, R20, -R21 ;  /* 0x8000001514157221 */ /* 0x008fc60000000000 */
[----:B------:R-:W4:Y:S01]  /*03f0*/  LDG.E R20, desc[UR6][R6.64+-0x8] ;  /* 0xfffff80606147981 */ /* 0x000f22000c1e1900 */
[----:B------:R-:W-:Y:S01]  /*0400*/  FFMA R19, R26, R26, R19 ;  /* 0x0000001a1a137223 */ /* 0x000fe20000000013 */
[----:B------:R-:W-:Y:S02]  /*0410*/  FFMA R14, R21, R21, R14 ;  /* 0x00000015150e7223 */ /* 0x000fe4000000000e */
[----:B------:R-:W3:Y:S01]  /*0420*/  LDG.E R26, desc[UR6][R8.64+-0x4] ;  /* 0xfffffc06081a7981 */ /* 0x000ee2000c1e1900 */
[----:B--2---:R-:W-:-:S03]  /*0430*/  FADD R22, R22, -R25 ;  /* 0x8000001916167221 */ /* 0x004fc60000000000 */
[----:B------:R-:W3:Y:S04]  /*0440*/  LDG.E R25, desc[UR6][R6.64+-0x4] ;  /* 0xfffffc0606197981 */ /* 0x000ee8000c1e1900 */
[----:B------:R-:W2:Y:S01]  /*0450*/  LDG.E R21, desc[UR6][R8.64] ;  /* 0x0000000608157981 */ /* 0x000ea2000c1e1900 */
[----:B----4-:R-:W-:-:S03]  /*0460*/  FADD R23, R20, -R23 ;  /* 0x8000001714177221 */ /* 0x010fc60000000000 */
[----:B------:R-:W2:Y:S01]  /*0470*/  LDG.E R20, desc[UR6][R6.64] ;  /* 0x0000000606147981 */ /* 0x000ea2000c1e1900 */
[----:B------:R-:W-:Y:S01]  /*0480*/  FFMA R17, R22, R22, R17 ;  /* 0x0000001616117223 */ /* 0x000fe20000000011 */
[----:B------:R-:W-:Y:S02]  /*0490*/  FFMA R18, R23, R23, R18 ;  /* 0x0000001717127223 */ /* 0x000fe40000000012 */
[----:B------:R-:W4:Y:S01]  /*04a0*/  LDG.E R22, desc[UR6][R6.64+0x4] ;  /* 0x0000040606167981 */ /* 0x000f22000c1e1900 */
[----:B---3--:R-:W-:-:S03]  /*04b0*/  FADD R26, R25, -R26 ;  /* 0x8000001a191a7221 */ /* 0x008fc60000000000 */
[----:B------:R-:W4:Y:S04]  /*04c0*/  LDG.E R25, desc[UR6][R8.64+0x4] ;  /* 0x0000040608197981 */ /* 0x000f28000c1e1900 */
[----:B------:R-:W3:Y:S01]  /*04d0*/  LDG.E R23, desc[UR6][R8.64+0x8] ;  /* 0x0000080608177981 */ /* 0x000ee2000c1e1900 */
[----:B------:R-:W-:-:S03]  /*04e0*/  FFMA R19, R26, R26, R19 ;  /* 0x0000001a1a137223 */ /* 0x000fc60000000013 */
[----:B------:R-:W5:Y:S01]  /*04f0*/  LDG.E R26, desc[UR6][R6.64+0xc] ;  /* 0x00000c06061a7981 */ /* 0x000f62000c1e1900 */
[----:B--2---:R-:W-:-:S03]  /*0500*/  FADD R21, R20, -R21 ;  /* 0x8000001514157221 */ /* 0x004fc60000000000 */
[----:B------:R-:W3:Y:S01]  /*0510*/  LDG.E R20, desc[UR6][R6.64+0x8] ;  /* 0x0000080606147981 */ /* 0x000ee2000c1e1900 */
[----:B----4-:R-:W-:Y:S01]  /*0520*/  FADD R22, R22, -R25 ;  /* 0x8000001916167221 */ /* 0x010fe20000000000 */
[----:B------:R-:W-:Y:S02]  /*0530*/  FFMA R14, R21, R21, R14 ;  /* 0x00000015150e7223 */ /* 0x000fe4000000000e */
[----:B------:R-:W2:Y:S01]  /*0540*/  LDG.E R21, desc[UR6][R8.64+0x14] ;  /* 0x0000140608157981 */ /* 0x000ea2000c1e1900 */
[----:B------:R-:W-:-:S03]  /*0550*/  FFMA R17, R22, R22, R17 ;  /* 0x0000001616117223 */ /* 0x000fc60000000011 */
[----:B------:R-:W2:Y:S01]  /*0560*/  LDG.E R22, desc[UR6][R6.64+0x14] ;  /* 0x0000140606167981 */ /* 0x000ea2000c1e1900 */
[----:B-----5:R-:W-:-:S03]  /*0570*/  FADD R26, R26, -R27 ;  /* 0x8000001b1a1a7221 */ /* 0x020fc60000000000 */
[----:B------:R-:W4:Y:S01]  /*0580*/  LDG.E R27, desc[UR6][R8.64+0x1c] ;  /* 0x00001c06081b7981 */ /* 0x000f22000c1e1900 */
[----:B---3--:R-:W-:-:S03]  /*0590*/  FADD R25, R20, -R23 ;  /* 0x8000001714197221 */ /* 0x008fc60000000000 */
[----:B------:R-:W3:Y:S04]  /*05a0*/  LDG.E R23, desc[UR6][R6.64+0x10] ;  /* 0x0000100606177981 */ /* 0x000ee8000c1e1900 */
[----:B------:R-:W3:Y:S01]  /*05b0*/  LDG.E R20, desc[UR6][R8.64+0x10] ;  /* 0x0000100608147981 */ /* 0x000ee2000c1e1900 */
[----:B------:R-:W-:Y:S01]  /*05c0*/  FFMA R18, R25, R25, R18 ;  /* 0x0000001919127223 */ /* 0x000fe20000000012 */
[----:B------:R-:W-:Y:S02]  /*05d0*/  FFMA R19, R26, R26, R19 ;  /* 0x0000001a1a137223 */ /* 0x000fe40000000013 */
[----:B------:R-:W5:Y:S04]  /*05e0*/  LDG.E R25, desc[UR6][R6.64+0x18] ;  /* 0x0000180606197981 */ /* 0x000f68000c1e1900 */
[----:B------:R-:W5:Y:S01]  /*05f0*/  LDG.E R26, desc[UR6][R8.64+0x18] ;  /* 0x00001806081a7981 */ /* 0x000f62000c1e1900 */
[----:B--2---:R-:W-:Y:S01]  /*0600*/  FADD R22, R22, -R21 ;  /* 0x8000001516167221 */ /* 0x004fe20000000000 */
[----:B------:R-:W-:-:S02]  /*0610*/  IADD3 R21, P1, PT, R6, 0x40, RZ ;  /* 0x0000004006157810 */ /* 0x000fc40007f3e0ff */
[----:B------:R-:W-:Y:S01]  /*0620*/  IADD3 R16, PT, PT, R16, 0x4, RZ ;  /* 0x0000000410107810 */ /* 0x000fe20007ffe0ff */
[----:B---3--:R-:W-:Y:S02]  /*0630*/  FADD R23, R23, -R20 ;  /* 0x8000001417177221 */ /* 0x008fe40000000000 */
[----:B------:R-:W4:Y:S01]  /*0640*/  LDG.E R20, desc[UR6][R6.64+0x1c] ;  /* 0x00001c0606147981 */ /* 0x000f22000c1e1900 */
[----:B-----5:R-:W-:Y:S01]  /*0650*/  FADD R25, R25, -R26 ;  /* 0x8000001a19197221 */ /* 0x020fe20000000000 */
[----:B------:R-:W-:Y:S02]  /*0660*/  IADD3.X R26, PT, PT, RZ, R7, RZ, P1, !PT ;  /* 0x00000007ff1a7210 */ /* 0x000fe40000ffe4ff */
[----:B------:R-:W-:Y:S01]  /*0670*/  ISETP.NE.AND P1, PT, R16, RZ, PT ;  /* 0x000000ff1000720c */ /* 0x000fe20003f25270 */
[----:B------:R-:W-:Y:S01]  /*0680*/  FFMA R14, R23, R23, R14 ;  /* 0x00000017170e7223 */ /* 0x000fe2000000000e */
[----:B------:R-:W-:Y:S01]  /*0690*/  FFMA R17, R22, R22, R17 ;  /* 0x0000001616117223 */ /* 0x000fe20000000011 */
[----:B------:R-:W-:Y:S01]  /*06a0*/  FFMA R18, R25, R25, R18 ;  /* 0x0000001919127223 */ /* 0x000fe20000000012 */
[----:B------:R-:W-:Y:S01]  /*06b0*/  IADD3 R15, PT, PT, R15, 0x10, RZ ;  /* 0x000000100f0f7810 */ /* 0x000fe20007ffe0ff */
[----:B----4-:R-:W-:Y:S01]  /*06c0*/  FADD R28, R20, -R27 ;  /* 0x8000001b141c7221 */ /* 0x010fe20000000000 */
[----:B------:R-:W-:-:S03]  /*06d0*/  IADD3 R20, P2, PT, R8, 0x40, RZ ;  /* 0x0000004008147810 */ /* 0x000fc60007f5e0ff */
[----:B------:R-:W-:Y:S01]  /*06e0*/  FFMA R19, R28, R28, R19 ;  /* 0x0000001c1c137223 */ /* 0x000fe20000000013 */
[----:B------:R-:W-:-:S03]  /*06f0*/  IADD3.X R9, PT, PT, RZ, R9, RZ, P2, !PT ;  /* 0x00000009ff097210 */ /* 0x000fc600017fe4ff */
[----:B------:R-:W-:Y:S06]  /*0700*/  @P1 BRA `(.L_x_2) ;  /* 0xfffffff800d41947 */ /* 0x000fec000383ffff */
.L_x_1:
[----:B------:R-:W-:Y:S05]  /*0710*/  @!P0 BRA `(.L_x_3) ;  /* 0x0000000000e48947 */ /* 0x000fea0003800000 */
[----:B------:R-:W-:Y:S02]  /*0720*/  ISETP.NE.AND P1, PT, R24, 0x1, PT ;  /* 0x000000011800780c */ /* 0x000fe40003f25270 */
[----:B------:R-:W-:-:S11]  /*0730*/  LOP3.LUT P0, RZ, R13, 0x4, RZ, 0xc0, !PT ;  /* 0x000000040dff7812 */ /* 0x000fd6000780c0ff */
[----:B------:R-:W-:Y:S05]  /*0740*/  @!P1 BRA `(.L_x_4) ;  /* 0x00000000008c9947 */ /* 0x000fea0003800000 */
[----:B------:R-:W-:-:S04]  /*0750*/  IMAD.WIDE.U32 R8, R15, 0x4, R2 ;  /* 0x000000040f087825 */ /* 0x000fc800078e0002 */
[----:B------:R-:W-:Y:S01]  /*0760*/  IMAD.WIDE.U32 R6, R15, 0x4, R4 ;  /* 0x000000040f067825 */ /* 0x000fe200078e0004 */
[----:B------:R-:W2:Y:S04]  /*0770*/  LDG.E R22, desc[UR6][R8.64] ;  /* 0x0000000608167981 */ /* 0x000ea8000c1e1900 */
[----:B------:R-:W2:Y:S04]  /*0780*/  LDG.E R25, desc[UR6][R6.64] ;  /* 0x0000000606197981 */ /* 0x000ea8000c1e1900 */
[----:B------:R-:W3:Y:S04]  /*0790*/  LDG.E R24, desc[UR6][R8.64+0x4] ;  /* 0x0000040608187981 */ /* 0x000ee8000c1e1900 */
[----:B------:R-:W3:Y:S04]  /*07a0*/  LDG.E R27, desc[UR6][R6.64+0x4] ;  /* 0x00000406061b7981 */ /* 0x000ee8000c1e1900 */
[----:B------:R-:W4:Y:S04]  /*07b0*/  LDG.E R16, desc[UR6][R8.64+0x8] ;  /* 0x0000080608107981 */ /* 0x000f28000c1e1900 */
[----:B------:R-:W4:Y:S04]  /*07c0*/  LDG.E R21, desc[UR6][R6.64+0x8] ;  /* 0x0000080606157981 */ /* 0x000f28000c1e1900 */
[----:B------:R-:W5:Y:S04]  /*07d0*/  LDG.E R20, desc[UR6][R8.64+0xc] ;  /* 0x00000c0608147981 */ /* 0x000f68000c1e1900 */
[----:B------:R-:W5:Y:S04]  /*07e0*/  LDG.E R23, desc[UR6][R6.64+0xc] ;  /* 0x00000c0606177981 */ /* 0x000f68000c1e1900 */
[----:B------:R-:W5:Y:S04]  /*07f0*/  LDG.E R26, desc[UR6][R8.64+0x1c] ;  /* 0x00001c06081a7981 */ /* 0x000f68000c1e1900 */
[----:B------:R-:W5:Y:S01]  /*0800*/  LDG.E R29, desc[UR6][R6.64+0x1c] ;  /* 0x00001c06061d7981 */ /* 0x000f62000c1e1900 */
[----:B--2---:R-:W-:-:S03]  /*0810*/  FADD R25, R22, -R25 ;  /* 0x8000001916197221 */ /* 0x004fc60000000000 */
[----:B------:R-:W2:Y:S01]  /*0820*/  LDG.E R22, desc[UR6][R8.64+0x10] ;  /* 0x0000100608167981 */ /* 0x000ea2000c1e1900 */
[----:B------:R-:W-:-:S03]  /*0830*/  FFMA R14, R25, R25, R14 ;  /* 0x00000019190e7223 */ /* 0x000fc6000000000e */
[----:B------:R-:W2:Y:S01]  /*0840*/  LDG.E R25, desc[UR6][R8.64+0x18] ;  /* 0x0000180608197981 */ /* 0x000ea2000c1e1900 */
[----:B---3--:R-:W-:-:S03]  /*0850*/  FADD R28, R24, -R27 ;  /* 0x8000001b181c7221 */ /* 0x008fc60000000000 */
[----:B------:R-:W3:Y:S04]  /*0860*/  LDG.E R24, desc[UR6][R8.64+0x14] ;  /* 0x0000140608187981 */ /* 0x000ee8000c1e1900 */
[----:B------:R-:W3:Y:S01]  /*0870*/  LDG.E R27, desc[UR6][R6.64+0x14] ;  /* 0x00001406061b7981 */ /* 0x000ee2000c1e1900 */
[----:B----4-:R-:W-:-:S03]  /*0880*/  FADD R21, R16, -R21 ;  /* 0x8000001510157221 */ /* 0x010fc60000000000 */
[----:B------:R-:W2:Y:S01]  /*0890*/  LDG.E R16, desc[UR6][R6.64+0x18] ;  /* 0x0000180606107981 */ /* 0x000ea2000c1e1900 */
[----:B-----5:R-:W-:-:S03]  /*08a0*/  FADD R20, R20, -R23 ;  /* 0x8000001714147221 */ /* 0x020fc60000000000 */
[----:B------:R-:W4:Y:S01]  /*08b0*/  LDG.E R23, desc[UR6][R6.64+0x10] ;  /* 0x0000100606177981 */ /* 0x000f22000c1e1900 */
[----:B------:R-:W-:Y:S01]  /*08c0*/  FFMA R17, R28, R28, R17 ;  /* 0x0000001c1c117223 */ /* 0x000fe20000000011 */
[----:B------:R-:W-:Y:S01]  /*08d0*/  FFMA R18, R21, R21, R18 ;  /* 0x0000001515127223 */ /* 0x000fe20000000012 */
[----:B------:R-:W-:Y:S01]  /*08e0*/  FFMA R19, R20, R20, R19 ;  /* 0x0000001414137223 */ /* 0x000fe20000000013 */
[----:B------:R-:W-:Y:S01]  /*08f0*/  FADD R26, R26, -R29 ;  /* 0x8000001d1a1a7221 */ /* 0x000fe20000000000 */
[----:B------:R-:W-:-:S03]  /*0900*/  IADD3 R15, PT, PT, R15, 0x8, RZ ;  /* 0x000000080f0f7810 */ /* 0x000fc60007ffe0ff */
[----:B------:R-:W-:Y:S01]  /*0910*/  FFMA R19, R26, R26, R19 ;  /* 0x0000001a1a137223 */ /* 0x000fe20000000013 */
[----:B---3--:R-:W-:Y:S01]  /*0920*/  FADD R24, R24, -R27 ;  /* 0x8000001b18187221 */ /* 0x008fe20000000000 */
[----:B--2---:R-:W-:-:S03]  /*0930*/  FADD R25, R25, -R16 ;  /* 0x8000001019197221 */ /* 0x004fc60000000000 */
[----:B------:R-:W-:Y:S01]  /*0940*/  FFMA R17, R24, R24, R17 ;  /* 0x0000001818117223 */ /* 0x000fe20000000011 */
[----:B------:R-:W-:Y:S01]  /*0950*/  FFMA R18, R25, R25, R18 ;  /* 0x0000001919127223 */ /* 0x000fe20000000012 */
[----:B----4-:R-:W-:-:S04]  /*0960*/  FADD R23, R22, -R23 ;  /* 0x8000001716177221 */ /* 0x010fc80000000000 */
[----:B------:R-:W-:-:S07]  /*0970*/  FFMA R14, R23, R23, R14 ;  /* 0x00000017170e7223 */ /* 0x000fce000000000e */
.L_x_4:
[----:B------:R-:W-:Y:S05]  /*0980*/  @P0 BRA `(.L_x_3) ;  /* 0x0000000000480947 */ /* 0x000fea0003800000 */
[----:B------:R-:W-:-:S04]  /*0990*/  IMAD.WIDE.U32 R6, R15, 0x4, R2 ;  /* 0x000000040f067825 */ /* 0x000fc800078e0002 */
[----:B------:R-:W-:Y:S01]  /*09a0*/  IMAD.WIDE.U32 R8, R15, 0x4, R4 ;  /* 0x000000040f087825 */ /* 0x000fe200078e0004 */
[----:B------:R-:W2:Y:S04]  /*09b0*/  LDG.E R20, desc[UR6][R6.64+0x4] ;  /* 0x0000040606147981 */ /* 0x000ea8000c1e1900 */
[----:B------:R-:W3:Y:S04]  /*09c0*/  LDG.E R15, desc[UR6][R6.64] ;  /* 0x00000006060f7981 */ /* 0x000ee8000c1e1900 */
[----:B------:R-:W4:Y:S04]  /*09d0*/  LDG.E R22, desc[UR6][R6.64+0x8] ;  /* 0x0000080606167981 */ /* 0x000f28000c1e1900 */
[----:B------:R-:W5:Y:S04]  /*09e0*/  LDG.E R24, desc[UR6][R6.64+0xc] ;  /* 0x00000c0606187981 */ /* 0x000f68000c1e1900 */
[----:B------:R-:W3:Y:S04]  /*09f0*/  LDG.E R16, desc[UR6][R8.64] ;  /* 0x0000000608107981 */ /* 0x000ee8000c1e1900 */
[----:B------:R-:W2:Y:S04]  /*0a00*/  LDG.E R21, desc[UR6][R8.64+0x4] ;  /* 0x0000040608157981 */ /* 0x000ea8000c1e1900 */
[----:B------:R-:W4:Y:S04]  /*0a10*/  LDG.E R23, desc[UR6][R8.64+0x8] ;  /* 0x0000080608177981 */ /* 0x000f28000c1e1900 */
[----:B------:R-:W5:Y:S01]  /*0a20*/  LDG.E R25, desc[UR6][R8.64+0xc] ;  /* 0x00000c0608197981 */ /* 0x000f62000c1e1900 */
[----:B---3--:R-:W-:Y:S01]  /*0a30*/  FADD R15, R15, -R16 ;  /* 0x800000100f0f7221 */ /* 0x008fe20000000000 */
[----:B--2---:R-:W-:Y:S01]  /*0a40*/  FADD R20, R20, -R21 ;  /* 0x8000001514147221 */ /* 0x004fe20000000000 */
[----:B----4-:R-:W-:Y:S01]  /*0a50*/  FADD R23, R22, -R23 ;  /* 0x8000001716177221 */ /* 0x010fe20000000000 */
[----:B-----5:R-:W-:Y:S01]  /*0a60*/  FADD R24, R24, -R25 ;  /* 0x8000001918187221 */ /* 0x020fe20000000000 */
[----:B------:R-:W-:Y:S01]  /*0a70*/  FFMA R14, R15, R15, R14 ;  /* 0x0000000f0f0e7223 */ /* 0x000fe2000000000e */
[----:B------:R-:W-:Y:S01]  /*0a80*/  FFMA R17, R20, R20, R17 ;  /* 0x0000001414117223 */ /* 0x000fe20000000011 */
[----:B------:R-:W-:Y:S01]  /*0a90*/  FFMA R18, R23, R23, R18 ;  /* 0x0000001717127223 */ /* 0x000fe20000000012 */
[----:B------:R-:W-:-:S07]  /*0aa0*/  FFMA R19, R24, R24, R19 ;  /* 0x0000001818137223 */ /* 0x000fce0000000013 */
.L_x_3:
[----:B------:R-:W-:Y:S01]  /*0ab0*/  FADD R17, R14, R17 ;  /* 0x000000110e117221 */ /* 0x000fe20000000000 */
[----:B------:R-:W-:-:S03]  /*0ac0*/  LOP3.LUT R13, R13, 0xfffffffc, RZ, 0xc0, !PT ;  /* 0xfffffffc0d0d7812 */ /* 0x000fc600078ec0ff */
[----:B------:R-:W-:Y:S01]  /*0ad0*/  FADD R18, R17, R18 ;  /* 0x0000001211127221 */ /* 0x000fe20000000000 */
[----:B------:R-:W-:-:S03]  /*0ae0*/  IADD3 R13, PT, PT, R13, 0x4, RZ ;  /* 0x000000040d0d7810 */ /* 0x000fc60007ffe0ff */
[----:B------:R-:W-:-:S07]  /*0af0*/  FADD R19, R18, R19 ;  /* 0x0000001312137221 */ /* 0x000fce0000000000 */
.L_x_0:
[----:B------:R-:W-:-:S13]  /*0b00*/  ISETP.GE.AND P0, PT, R13, R12, PT ;  /* 0x0000000c0d00720c */ /* 0x000fda0003f06270 */
[----:B------:R-:W-:Y:S05]  /*0b10*/  @P0 BRA `(.L_x_5) ;  /* 0x0000000800c00947 */ /* 0x000fea0003800000 */
[CC--:B------:R-:W-:Y:S02]  /*0b20*/  IADD3 R14, PT, PT, -R13.reuse, R12.reuse, RZ ;  /* 0x0000000c0d0e7210 */ /* 0x0c0fe40007ffe1ff */
[----:B------:R-:W-:Y:S02]  /*0b30*/  IADD3 R12, PT, PT, R13, -R12, RZ ;  /* 0x8000000c0d0c7210 */ /* 0x000fe40007ffe0ff */
[----:B------:R-:W-:Y:S02]  /*0b40*/  LOP3.LUT R22, R14, 0xf, RZ, 0xc0, !PT ;  /* 0x0000000f0e167812 */ /* 0x000fe400078ec0ff */
[----:B------:R-:W-:Y:S02]  /*0b50*/  ISETP.GT.U32.AND P1, PT, R12, -0x10, PT ;  /* 0xfffffff00c00780c */ /* 0x000fe40003f24070 */
[----:B------:R-:W-:-:S11]  /*0b60*/  ISETP.NE.AND P0, PT, R22, RZ, PT ;  /* 0x000000ff1600720c */ /* 0x000fd60003f05270 */
[----:B------:R-:W-:Y:S05]  /*0b70*/  @P1 BRA `(.L_x_6) ;  /* 0x0000000400501947 */ /* 0x000fea0003800000 */
[----:B------:R-:W0:Y:S01]  /*0b80*/  LDCU.128 UR8, c[0x0][0x380] ;  /* 0x00007000ff0877ac */ /* 0x000e220008000c00 */
[----:B------:R-:W-:Y:S01]  /*0b90*/  IMAD.WIDE.U32 R8, R13, 0x4, RZ ;  /* 0x000000040d087825 */ /* 0x000fe200078e00ff */
[----:B------:R-:W-:-:S04]  /*0ba0*/  LOP3.LUT R12, R14, 0xfffffff0, RZ, 0xc0, !PT ;  /* 0xfffffff00e0c7812 */ /* 0x000fc800078ec0ff */
[----:B------:R-:W-:Y:S01]  /*0bb0*/  IADD3 R12, PT, PT, -R12, RZ, RZ ;  /* 0x000000ff0c0c7210 */ /* 0x000fe20007ffe1ff */
[----:B------:R-:W-:-:S04]  /*0bc0*/  IMAD.WIDE R6, R0, 0x4, R8 ;  /* 0x0000000400067825 */ /* 0x000fc800078e0208 */
[----:B------:R-:W-:Y:S01]  /*0bd0*/  IMAD.WIDE R8, R10, 0x4, R8 ;  /* 0x000000040a087825 */ /* 0x000fe200078e0208 */
[----:B0-----:R-:W-:Y:S02]  /*0be0*/  IADD3 R6, P1, PT, R6, UR8, RZ ;  /* 0x0000000806067c10 */ /* 0x001fe4000ff3e0ff */
[----:B------:R-:W-:Y:S02]  /*0bf0*/  IADD3 R8, P3, PT, R8, UR10, RZ ;  /* 0x0000000a08087c10 */ /* 0x000fe4000ff7e0ff */
[----:B------:R-:W-:Y:S02]  /*0c00*/  IADD3 R6, P2, PT, R6, 0x20, RZ ;  /* 0x0000002006067810 */ /* 0x000fe40007f5e0ff */
[----:B------:R-:W-:Y:S02]  /*0c10*/  IADD3 R8, P4, PT, R8, 0x20, RZ ;  /* 0x0000002008087810 */ /* 0x000fe40007f9e0ff */
[----:B------:R-:W-:Y:S02]  /*0c20*/  IADD3.X R7, PT, PT, RZ, UR9, R7, P2, P1 ;  /* 0x00000009ff077c10 */ /* 0x000fe400097e2407 */
[----:B------:R-:W-:-:S09]  /*0c30*/  IADD3.X R9, PT, PT, RZ, UR11, R9, P4, P3 ;  /* 0x0000000bff097c10 */ /* 0x000fd2000a7e6409 */
.L_x_7:
        /* <DEDUP_REMOVED lines=11> */
[----:B------:R-:W2:Y:S04]  /*0cf0*/  LDG.E R16, desc[UR6][R6.64+-0x10] ;  /* 0xfffff00606107981 */ /* 0x000ea8000c1e1900 */
[----:B------:R-:W2:Y:S01]  /*0d00*/  LDG.E R15, desc[UR6][R8.64+-0x10] ;  /* 0xfffff006080f7981 */ /* 0x000ea2000c1e1900 */
[----:B------:R-:W-:-:S03]  /*0d10*/  FFMA R19, R18, R18, R19 ;  /* 0x0000001212137223 */ /* 0x000fc60000000013 */
[----:B------:R-:W2:Y:S01]  /*0d20*/  LDG.E R18, desc[UR6][R6.64+-0xc] ;  /* 0xfffff40606127981 */ /* 0x000ea2000c1e1900 */
[----:B---3--:R-:W-:-:S04]  /*0d30*/  FADD R20, R20, -R25 ;  /* 0x8000001914147221 */ /* 0x008fc80000000000 */
[----:B------:R-:W-:Y:S01]  /*0d40*/  FFMA R25, R20, R20, R19 ;  /* 0x0000001414197223 */ /* 0x000fe20000000013 */
[----:B----4-:R-:W-:Y:S01]  /*0d50*/  FADD R26, R26, -R23 ;  /* 0x800000171a1a7221 */ /* 0x010fe20000000000 */
[----:B------:R-:W3:Y:S03]  /*0d60*/  LDG.E R20, desc[UR6][R6.64+-0x8] ;  /* 0xfffff80606147981 */ /* 0x000ee6000c1e1900 */
[----:B------:R-:W-:Y:S01]  /*0d70*/  FFMA R25, R26, R26, R25 ;  /* 0x0000001a1a197223 */ /* 0x000fe20000000019 */
[----:B------:R-:W3:Y:S01]  /*0d80*/  LDG.E R19, desc[UR6][R8.64+-0x8] ;  /* 0xfffff80608137981 */ /* 0x000ee2000c1e1900 */
[----:B-----5:R-:W-:-:S03]  /*0d90*/  FADD R26, R21, -R24 ;  /* 0x80000018151a7221 */ /* 0x020fc60000000000 */
[----:B------:R-:W4:Y:S04]  /*0da0*/  LDG.E R23, desc[UR6][R6.64] ;  /* 0x0000000606177981 */ /* 0x000f28000c1e1900 */
[----:B------:R-:W5:Y:S01]  /*0db0*/  LDG.E R21, desc[UR6][R6.64+-0x4] ;  /* 0xfffffc0606157981 */ /* 0x000f62000c1e1900 */
[----:B------:R-:W-:-:S03]  /*0dc0*/  FFMA R25, R26, R26, R25 ;  /* 0x0000001a1a197223 */ /* 0x000fc60000000019 */
[----:B------:R-:W5:Y:S04]  /*0dd0*/  LDG.E R24, desc[UR6][R8.64+-0x4] ;  /* 0xfffffc0608187981 */ /* 0x000f68000c1e1900 */
[----:B------:R-:W4:Y:S01]  /*0de0*/  LDG.E R26, desc[UR6][R8.64] ;  /* 0x00000006081a7981 */ /* 0x000f22000c1e1900 */
[----:B--2---:R-:W-:-:S03]  /*0df0*/  FADD R16, R16, -R15 ;  /* 0x8000000f10107221 */ /* 0x004fc60000000000 */
[----:B------:R-:W2:Y:S01]  /*0e00*/  LDG.E R15, desc[UR6][R8.64+0x8] ;  /* 0x00000806080f7981 */ /* 0x000ea2000c1e1900 */
[----:B------:R-:W-:Y:S01]  /*0e10*/  FFMA R16, R16, R16, R25 ;  /* 0x0000001010107223 */ /* 0x000fe20000000019 */
[----:B------:R-:W-:Y:S02]  /*0e20*/  FADD R17, R18, -R17 ;  /* 0x8000001112117221 */ /* 0x000fe40000000000 */
[----:B------:R-:W2:Y:S02]  /*0e30*/  LDG.E R25, desc[UR6][R6.64+0x4] ;  /* 0x0000040606197981 */ /* 0x000ea4000c1e1900 */
[----:B------:R-:W-:Y:S02]  /*0e40*/  FFMA R17, R17, R17, R16 ;  /* 0x0000001111117223 */ /* 0x000fe40000000010 */
[----:B------:R-:W2:Y:S04]  /*0e50*/  LDG.E R18, desc[UR6][R6.64+0xc] ;  /* 0x00000c0606127981 */ /* 0x000ea8000c1e1900 */
[----:B------:R-:W2:Y:S01]  /*0e60*/  LDG.E R16, desc[UR6][R6.64+0x8] ;  /* 0x0000080606107981 */ /* 0x000ea2000c1e1900 */
[----:B---3--:R-:W-:-:S03]  /*0e70*/  FADD R20, R20, -R19 ;  /* 0x8000001314147221 */ /* 0x008fc60000000000 */
[----:B------:R-:W3:Y:S01]  /*0e80*/  LDG.E R19, desc[UR6][R6.64+0x10] ;  /* 0x0000100606137981 */ /* 0x000ee2000c1e1900 */
[----:B------:R-:W-:-:S03]  /*0e90*/  FFMA R20, R20, R20, R17 ;  /* 0x0000001414147223 */ /* 0x000fc60000000011 */
[----:B------:R-:W3:Y:S01]  /*0ea0*/  LDG.E R17, desc[UR6][R8.64+0xc] ;  /* 0x00000c0608117981 */ /* 0x000ee2000c1e1900 */
[----:B-----5:R-:W-:-:S03]  /*0eb0*/  FADD R21, R21, -R24 ;  /* 0x8000001815157221 */ /* 0x020fc60000000000 */
[----:B------:R-:W5:Y:S01]  /*0ec0*/  LDG.E R24, desc[UR6][R6.64+0x14] ;  /* 0x0000140606187981 */ /* 0x000f62000c1e1900 */
[----:B------:R-:W-:Y:S01]  /*0ed0*/  FFMA R21, R21, R21, R20 ;  /* 0x0000001515157223 */ /* 0x000fe20000000014 */
[----:B----4-:R-:W-:Y:S02]  /*0ee0*/  FADD R26, R23, -R26 ;  /* 0x8000001a171a7221 */ /* 0x010fe40000000000 */
[----:B------:R-:W4:Y:S02]  /*0ef0*/  LDG.E R20, desc[UR6][R8.64+0x10] ;  /* 0x0000100608147981 */ /* 0x000f24000c1e1900 */
[----:B------:R-:W-:Y:S02]  /*0f00*/  FFMA R26, R26, R26, R21 ;  /* 0x0000001a1a1a7223 */ /* 0x000fe40000000015 */
[----:B------:R-:W5:Y:S01]  /*0f10*/  LDG.E R21, desc[UR6][R8.64+0x14] ;  /* 0x0000140608157981 */ /* 0x000f62000c1e1900 */
[----:B--2---:R-:W-:-:S04]  /*0f20*/  FADD R25, R25, -R28 ;  /* 0x8000001c19197221 */ /* 0x004fc80000000000 */
[----:B------:R-:W-:Y:S01]  /*0f30*/  FFMA R26, R25, R25, R26 ;  /* 0x00000019191a7223 */ /* 0x000fe2000000001a */
[----:B------:R-:W-:Y:S02]  /*0f40*/  FADD R23, R16, -R15 ;  /* 0x8000000f10177221 */ /* 0x000fe40000000000 */
[----:B------:R-:W2:Y:S04]  /*0f50*/  LDG.E R16, desc[UR6][R6.64+0x18] ;  /* 0x0000180606107981 */ /* 0x000ea8000c1e1900 */
[----:B------:R-:W2:Y:S01]  /*0f60*/  LDG.E R15, desc[UR6][R8.64+0x18] ;  /* 0x00001806080f7981 */ /* 0x000ea2000c1e1900 */
[----:B------:R-:W-:-:S03]  /*0f70*/  FFMA R25, R23, R23, R26 ;  /* 0x0000001717197223 */ /* 0x000fc6000000001a */
[----:B------:R0:W2:Y:S04]  /*0f80*/  LDG.E R23, desc[UR6][R6.64+0x1c] ;  /* 0x00001c0606177981 */ /* 0x0000a8000c1e1900 */
[----:B------:R1:W2:Y:S01]  /*0f90*/  LDG.E R26, desc[UR6][R8.64+0x1c] ;  /* 0x00001c06081a7981 */ /* 0x0002a2000c1e1900 */
[----:B---3--:R-:W-:Y:S01]  /*0fa0*/  FADD R18, R18, -R17 ;  /* 0x8000001112127221 */ /* 0x008fe20000000000 */
[----:B------:R-:W-:-:S03]  /*0fb0*/  IADD3 R12, PT, PT, R12, 0x10, RZ ;  /* 0x000000100c0c7810 */ /* 0x000fc60007ffe0ff */
[----:B------:R-:W-:Y:S01]  /*0fc0*/  FFMA R25, R18, R18, R25 ;  /* 0x0000001212197223 */ /* 0x000fe20000000019 */
[----:B----4-:R-:W-:Y:S01]  /*0fd0*/  FADD R20, R19, -R20 ;  /* 0x8000001413147221 */ /* 0x010fe20000000000 */
[----:B------:R-:W-:-:S03]  /*0fe0*/  ISETP.NE.AND P1, PT, R12, RZ, PT ;  /* 0x000000ff0c00720c */ /* 0x000fc60003f25270 */
[----:B------:R-:W-:Y:S01]  /*0ff0*/  FFMA R25, R20, R20, R25 ;  /* 0x0000001414197223 */ /* 0x000fe20000000019 */
[----:B-----5:R-:W-:-:S04]  /*1000*/  FADD R24, R24, -R21 ;  /* 0x8000001518187221 */ /* 0x020fc80000000000 */
[----:B------:R-:W-:Y:S01]  /*1010*/  FFMA R25, R24, R24, R25 ;  /* 0x0000001818197223 */ /* 0x000fe20000000019 */
[----:B0-----:R-:W-:Y:S02]  /*1020*/  IADD3 R6, P2, PT, R6, 0x40, RZ ;  /* 0x0000004006067810 */ /* 0x001fe40007f5e0ff */
[----:B-1----:R-:W-:Y:S02]  /*1030*/  IADD3 R8, P3, PT, R8, 0x40, RZ ;  /* 0x0000004008087810 */ /* 0x002fe40007f7e0ff */
[----:B------:R-:W-:Y:S02]  /*1040*/  IADD3.X R7, PT, PT, RZ, R7, RZ, P2, !PT ;  /* 0x00000007ff077210 */ /* 0x000fe400017fe4ff */
[----:B------:R-:W-:Y:S02]  /*1050*/  IADD3.X R9, PT, PT, RZ, R9, RZ, P3, !PT ;  /* 0x00000009ff097210 */ /* 0x000fe40001ffe4ff */
[----:B------:R-:W-:Y:S01]  /*1060*/  IADD3 R13, PT, PT, R13, 0x10, RZ ;  /* 0x000000100d0d7810 */ /* 0x000fe20007ffe0ff */
[----:B--2---:R-:W-:-:S04]  /*1070*/  FADD R16, R16, -R15 ;  /* 0x8000000f10107221 */ /* 0x004fc80000000000 */
[----:B------:R-:W-:Y:S01]  /*1080*/  FFMA R25, R16, R16, R25 ;  /* 0x0000001010197223 */ /* 0x000fe20000000019 */
[----:B------:R-:W-:-:S04]  /*1090*/  FADD R26, R23, -R26 ;  /* 0x8000001a171a7221 */ /* 0x000fc80000000000 */
[----:B------:R-:W-:Y:S01]  /*10a0*/  FFMA R19, R26, R26, R25 ;  /* 0x0000001a1a137223 */ /* 0x000fe20000000019 */
[----:B------:R-:W-:Y:S06]  /*10b0*/  @P1 BRA `(.L_x_7) ;  /* 0xfffffff800e01947 */ /* 0x000fec000383ffff */
.L_x_6:
[----:B------:R-:W-:Y:S05]  /*10c0*/  @!P0 BRA `(.L_x_5) ;  /* 0x0000000400548947 */ /* 0x000fea0003800000 */
[----:B------:R-:W-:Y:S02]  /*10d0*/  ISETP.GE.U32.AND P0, PT, R22, 0x8, PT ;  /* 0x000000081600780c */ /* 0x000fe40003f06070 */
[----:B------:R-:W-:-:S04]  /*10e0*/  LOP3.LUT R25, R14, 0x7, RZ, 0xc0, !PT ;  /* 0x000000070e197812 */ /* 0x000fc800078ec0ff */
[----:B------:R-:W-:-:S07]  /*10f0*/  ISETP.NE.AND P1, PT, R25, RZ, PT ;  /* 0x000000ff1900720c */ /* 0x000fce0003f25270 */
[----:B------:R-:W-:Y:S06]  /*1100*/  @!P0 BRA `(.L_x_8) ;  /* 0x00000000008c8947 */ /* 0x000fec0003800000 */
        /* <DEDUP_REMOVED lines=21> */
[----:B------:R-:W-:Y:S01]  /*1260*/  FFMA R28, R29, R29, R28 ;  /* 0x0000001d1d1c7223 */ /* 0x000fe2000000001c */
[----:B----4-:R-:W-:-:S04]  /*1270*/  FADD R15, R12, -R15 ;  /* 0x8000000f0c0f7221 */ /* 0x010fc80000000000 */
[----:B------:R-:W-:Y:S01]  /*1280*/  FFMA R28, R15, R15, R28 ;  /* 0x0000000f0f1c7223 */ /* 0x000fe2000000001c */
[----:B-----5:R-:W-:-:S04]  /*1290*/  FADD R23, R16, -R23 ;  /* 0x8000001710177221 */ /* 0x020fc80000000000 */
[----:B------:R-:W-:Y:S01]  /*12a0*/  FFMA R28, R23, R23, R28 ;  /* 0x00000017171c7223 */ /* 0x000fe2000000001c */
[----:B------:R-:W-:Y:S01]  /*12b0*/  IADD3 R13, PT, PT, R13, 0x8, RZ ;  /* 0x000000080d0d7810 */ /* 0x000fe20007ffe0ff */
[----:B--2---:R-:W-:-:S04]  /*12c0*/  FADD R17, R17, -R26 ;  /* 0x8000001a11117221 */ /* 0x004fc80000000000 */
[----:B------:R-:W-:Y:S01]  /*12d0*/  FFMA R28, R17, R17, R28 ;  /* 0x00000011111c7223 */ /* 0x000fe2000000001c */
[----:B------:R-:W-:Y:S01]  /*12e0*/  FADD R19, R18, -R19 ;  /* 0x8000001312137221 */ /* 0x000fe20000000000 */
[----:B---3--:R-:W-:-:S03]  /*12f0*/  FADD R21, R20, -R21 ;  /* 0x8000001514157221 */ /* 0x008fc60000000000 */
[----:B------:R-:W-:Y:S01]  /*1300*/  FFMA R28, R19, R19, R28 ;  /* 0x00000013131c7223 */ /* 0x000fe2000000001c */
[----:B------:R-:W-:-:S03]  /*1310*/  FADD R27, R22, -R27 ;  /* 0x8000001b161b7221 */ /* 0x000fc60000000000 */
[----:B------:R-:W-:-:S04]  /*1320*/  FFMA R28, R21, R21, R28 ;  /* 0x00000015151c7223 */ /* 0x000fc8000000001c */
[----:B------:R-:W-:-:S07]  /*1330*/  FFMA R19, R27, R27, R28 ;  /* 0x0000001b1b137223 */ /* 0x000fce000000001c */
.L_x_8:
[----:B------:R-:W-:Y:S05]  /*1340*/  @!P1 BRA `(.L_x_5) ;  /* 0x0000000000b49947 */ /* 0x000fea0003800000 */
[----:B------:R-:W-:Y:S02]  /*1350*/  ISETP.GE.U32.AND P0, PT, R25, 0x4, PT ;  /* 0x000000041900780c */ /* 0x000fe40003f06070 */
[----:B------:R-:W-:-:S04]  /*1360*/  LOP3.LUT R14, R14, 0x3, RZ, 0xc0, !PT ;  /* 0x000000030e0e7812 */ /* 0x000fc800078ec0ff */
[----:B------:R-:W-:-:S07]  /*1370*/  ISETP.NE.AND P1, PT, R14, RZ, PT ;  /* 0x000000ff0e00720c */ /* 0x000fce0003f25270 */
[----:B------:R-:W-:Y:S06]  /*1380*/  @!P0 BRA `(.L_x_9) ;  /* 0x00000000004c8947 */ /* 0x000fec0003800000 */
[----:B------:R-:W-:-:S04]  /*1390*/  IMAD.WIDE.U32 R2, R13, 0x4, R2 ;  /* 0x000000040d027825 */ /* 0x000fc800078e0002 */
[C---:B------:R-:W-:Y:S01]  /*13a0*/  IMAD.WIDE.U32 R4, R13.reuse, 0x4, R4 ;  /* 0x000000040d047825 */ /* 0x040fe200078e0004 */
[----:B------:R-:W2:Y:S04]  /*13b0*/  LDG.E R6, desc[UR6][R2.64] ;  /* 0x0000000602067981 */ /* 0x000ea8000c1e1900 */
[----:B------:R-:W2:Y:S04]  /*13c0*/  LDG.E R7, desc[UR6][R4.64] ;  /* 0x0000000604077981 */ /* 0x000ea8000c1e1900 */
[----:B------:R-:W3:Y:S04]  /*13d0*/  LDG.E R8, desc[UR6][R2.64+0x4] ;  /* 0x0000040602087981 */ /* 0x000ee8000c1e1900 */
[----:B------:R-:W3:Y:S04]  /*13e0*/  LDG.E R9, desc[UR6][R4.64+0x4] ;  /* 0x0000040604097981 */ /* 0x000ee8000c1e1900 */
[----:B------:R-:W4:Y:S04]  /*13f0*/  LDG.E R12, desc[UR6][R2.64+0x8] ;  /* 0x00000806020c7981 */ /* 0x000f28000c1e1900 */
[----:B------:R-:W4:Y:S04]  /*1400*/  LDG.E R15, desc[UR6][R4.64+0x8] ;  /* 0x00000806040f7981 */ /* 0x000f28000c1e1900 */
[----:B------:R-:W5:Y:S04]  /*1410*/  LDG.E R16, desc[UR6][R2.64+0xc] ;  /* 0x00000c0602107981 */ /* 0x000f68000c1e1900 */
[----:B------:R-:W5:Y:S01]  /*1420*/  LDG.E R17, desc[UR6][R4.64+0xc] ;  /* 0x00000c0604117981 */ /* 0x000f62000c1e1900 */
[----:B------:R-:W-:Y:S01]  /*1430*/  IADD3 R13, PT, PT, R13, 0x4, RZ ;  /* 0x000000040d0d7810 */ /* 0x000fe20007ffe0ff */
[----:B--2---:R-:W-:-:S04]  /*1440*/  FADD R6, R6, -R7 ;  /* 0x8000000706067221 */ /* 0x004fc80000000000 */
[----:B------:R-:W-:Y:S01]  /*1450*/  FFMA R6, R6, R6, R19 ;  /* 0x0000000606067223 */ /* 0x000fe20000000013 */
[----:B---3--:R-:W-:-:S04]  /*1460*/  FADD R9, R8, -R9 ;  /* 0x8000000908097221 */ /* 0x008fc80000000000 */
[----:B------:R-:W-:Y:S01]  /*1470*/  FFMA R6, R9, R9, R6 ;  /* 0x0000000909067223 */ /* 0x000fe20000000006 */
[----:B----4-:R-:W-:-:S04]  /*1480*/  FADD R15, R12, -R15 ;  /* 0x8000000f0c0f7221 */ /* 0x010fc80000000000 */
[----:B------:R-:W-:Y:S01]  /*1490*/  FFMA R6, R15, R15, R6 ;  /* 0x0000000f0f067223 */ /* 0x000fe20000000006 */
[----:B-----5:R-:W-:-:S04]  /*14a0*/  FADD R17, R16, -R17 ;  /* 0x8000001110117221 */ /* 0x020fc80000000000 */
[----:B------:R-:W-:-:S07]  /*14b0*/  FFMA R19, R17, R17, R6 ;  /* 0x0000001111137223 */ /* 0x000fce0000000006 */
.L_x_9:
[----:B------:R-:W-:Y:S05]  /*14c0*/  @!P1 BRA `(.L_x_5) ;  /* 0x0000000000549947 */ /* 0x000fea0003800000 */
[----:B------:R-:W0:Y:S01]  /*14d0*/  LDCU.128 UR8, c[0x0][0x380] ;  /* 0x00007000ff0877ac */ /* 0x000e220008000c00 */
[----:B------:R-:W-:Y:S01]  /*14e0*/  IMAD.WIDE.U32 R2, R13, 0x4, RZ ;  /* 0x000000040d027825 */ /* 0x000fe200078e00ff */
[----:B------:R-:W-:-:S03]  /*14f0*/  IADD3 R14, PT, PT, -R14, RZ, RZ ;  /* 0x000000ff0e0e7210 */ /* 0x000fc60007ffe1ff */
[----:B------:R-:W-:-:S04]  /*1500*/  IMAD.WIDE R4, R10, 0x4, R2 ;  /* 0x000000040a047825 */ /* 0x000fc800078e0202 */
[----:B------:R-:W-:Y:S01]  /*1510*/  IMAD.WIDE R2, R0, 0x4, R2 ;  /* 0x0000000400027825 */ /* 0x000fe200078e0202 */
[----:B0-----:R-:W-:Y:S02]  /*1520*/  IADD3 R4, P0, PT, R4, UR10, RZ ;  /* 0x0000000a04047c10 */ /* 0x001fe4000ff1e0ff */
[----:B------:R-:W-:Y:S02]  /*1530*/  IADD3 R2, P1, PT, R2, UR8, RZ ;  /* 0x0000000802027c10 */ /* 0x000fe4000ff3e0ff */
[----:B------:R-:W-:Y:S02]  /*1540*/  IADD3.X R7, PT, PT, R5, UR11, RZ, P0, !PT ;  /* 0x0000000b05077c10 */ /* 0x000fe400087fe4ff */
[----:B------:R-:W-:-:S09]  /*1550*/  IADD3.X R3, PT, PT, R3, UR9, RZ, P1, !PT ;  /* 0x0000000903037c10 */ /* 0x000fd20008ffe4ff */
.L_x_10:
[----:B------:R-:W-:Y:S01]  /*1560*/  MOV R5, R7 ;  /* 0x0000000700057202 */ /* 0x000fe20000000f00 */
[----:B------:R0:W2:Y:S05]  /*1570*/  LDG.E R0, desc[UR6][R2.64] ;  /* 0x0000000602007981 */ /* 0x0000aa000c1e1900 */
[----:B------:R1:W2:Y:S01]  /*1580*/  LDG.E R5, desc[UR6][R4.64] ;  /* 0x0000000604057981 */ /* 0x0002a2000c1e1900 */
[----:B------:R-:W-:-:S04]  /*1590*/  IADD3 R14, PT, PT, R14, 0x1, RZ ;  /* 0x000000010e0e7810 */ /* 0x000fc80007ffe0ff */
[----:B------:R-:W-:Y:S02]  /*15a0*/  ISETP.NE.AND P0, PT, R14, RZ, PT ;  /* 0x000000ff0e00720c */ /* 0x000fe40003f05270 */
[----:B0-----:R-:W-:Y:S02]  /*15b0*/  IADD3 R2, P2, PT, R2, 0x4, RZ ;  /* 0x0000000402027810 */ /* 0x001fe40007f5e0ff */
[----:B-1----:R-:W-:Y:S02]  /*15c0*/  IADD3 R4, P1, PT, R4, 0x4, RZ ;  /* 0x0000000404047810 */ /* 0x002fe40007f3e0ff */
[----:B------:R-:W-:Y:S02]  /*15d0*/  IADD3.X R3, PT, PT, RZ, R3, RZ, P2, !PT ;  /* 0x00000003ff037210 */ /* 0x000fe400017fe4ff */
[----:B------:R-:W-:Y:S01]  /*15e0*/  IADD3.X R7, PT, PT, RZ, R7, RZ, P1, !PT ;  /* 0x00000007ff077210 */ /* 0x000fe20000ffe4ff */
[----:B--2---:R-:W-:-:S04]  /*15f0*/  FADD R0, R0, -R5 ;  /* 0x8000000500007221 */ /* 0x004fc80000000000 */
[----:B------:R-:W-:Y:S01]  /*1600*/  FFMA R19, R0, R0, R19 ;  /* 0x0000000000137223 */ /* 0x000fe20000000013 */
[----:B------:R-:W-:Y:S06]  /*1610*/  @P0 BRA `(.L_x_10) ;  /* 0xfffffffc00d00947 */ /* 0x000fec000383ffff */
.L_x_5:
[----:B------:R-:W-:Y:S01]  /*1620*/  IADD3 R0, PT, PT, R19, -0xd000000, RZ ;  /* 0xf300000013007810 */ /* 0x000fe20007ffe0ff */
[----:B------:R0:W1:Y:S01]  /*1630*/  MUFU.RSQ R2, R19 ;  /* 0x0000001300027308 */ /* 0x0000620000001400 */
[----:B------:R-:W-:Y:S02]  /*1640*/  BSSY.RECONVERGENT B0, `(.L_x_11) ;  /* 0x000000b000007945 */ /* 0x000fe40003800200 */
[----:B------:R-:W-:-:S13]  /*1650*/  ISETP.GT.U32.AND P0, PT, R0, 0x727fffff, PT ;  /* 0x727fffff0000780c */ /* 0x000fda0003f04070 */
[----:B0-----:R-:W-:Y:S05]  /*1660*/  @!P0 BRA `(.L_x_12) ;  /* 0x0000000000108947 */ /* 0x001fea0003800000 */
[----:B------:R-:W-:Y:S02]  /*1670*/  MOV R0, R19 ;  /* 0x0000001300007202 */ /* 0x000fe40000000f00 */
[----:B------:R-:W-:-:S07]  /*1680*/  MOV R7, 0x16a0 ;  /* 0x000016a000077802 */ /* 0x000fce0000000f00 */
[----:B-1----:R-:W-:Y:S05]  /*1690*/  CALL.REL.NOINC `($__internal_0_$__cuda_sm20_sqrt_rn_f32_slowpath) ;  /* 0x0000000000307944 */ /* 0x002fea0003c00000 */
[----:B------:R-:W-:Y:S05]  /*16a0*/  BRA `(.L_x_13) ;  /* 0x0000000000107947 */ /* 0x000fea0003800000 */
.L_x_12:
[C---:B-1----:R-:W-:Y:S01]  /*16b0*/  FMUL.FTZ R0, R2.reuse, R19 ;  /* 0x0000001302007220 */ /* 0x042fe20000410000 */
[----:B------:R-:W-:-:S03]  /*16c0*/  FMUL.FTZ R2, R2, 0.5 ;  /* 0x3f00000002027820 */ /* 0x000fc60000410000 */
[----:B------:R-:W-:-:S04]  /*16d0*/  FFMA R5, -R0, R0, R19 ;  /* 0x0000000000057223 */ /* 0x000fc80000000113 */
[----:B------:R-:W-:-:S07]  /*16e0*/  FFMA R5, R5, R2, R0 ;  /* 0x0000000205057223 */ /* 0x000fce0000000000 */
.L_x_13:
[----:B------:R-:W-:Y:S05]  /*16f0*/  BSYNC.RECONVERGENT B0 ;  /* 0x0000000000007941 */ /* 0x000fea0003800200 */
.L_x_11:
[----:B------:R-:W0:Y:S08]  /*1700*/  LDC R0, c[0x0][0x398] ;  /* 0x0000e600ff007b82 */ /* 0x000e300000000800 */
[----:B------:R-:W1:Y:S01]  /*1710*/  LDC.64 R2, c[0x0][0x390] ;  /* 0x0000e400ff027b82 */ /* 0x000e620000000a00 */
[----:B0-----:R-:W-:-:S04]  /*1720*/  IMAD R11, R0, UR4, R11 ;  /* 0x00000004000b7c24 */ /* 0x001fc8000f8e020b */
[----:B-1----:R-:W-:-:S05]  /*1730*/  IMAD.WIDE.U32 R2, R11, 0x4, R2 ;  /* 0x000000040b027825 */ /* 0x002fca00078e0002 */
[----:B------:R-:W-:Y:S01]  /*1740*/  STG.E desc[UR6][R2.64], R5 ;  /* 0x0000000502007986 */ /* 0x000fe2000c101906 */
[----:B------:R-:W-:Y:S05]  /*1750*/  EXIT ;  /* 0x000000000000794d */ /* 0x000fea0003800000 */
        .weak           $__internal_0_$__cuda_sm20_sqrt_rn_f32_slowpath
        .type           $__internal_0_$__cuda_sm20_sqrt_rn_f32_slowpath,@function
        .size           $__internal_0_$__cuda_sm20_sqrt_rn_f32_slowpath,(.L_x_51 - $__internal_0_$__cuda_sm20_sqrt_rn_f32_slowpath)
$__internal_0_$__cuda_sm20_sqrt_rn_f32_slowpath:
[----:B------:R-:W-:-:S13]  /*1760*/  LOP3.LUT P0, RZ, R0, 0x7fffffff, RZ, 0xc0, !PT ;  /* 0x7fffffff00ff7812 */ /* 0x000fda000780c0ff */
[----:B------:R-:W-:Y:S01]  /*1770*/  @!P0 MOV R2, R0 ;  /* 0x0000000000028202 */ /* 0x000fe20000000f00 */
[----:B------:R-:W-:Y:S06]  /*1780*/  @!P0 BRA `(.L_x_14) ;  /* 0x0000000000408947 */ /* 0x000fec0003800000 */
[----:B------:R-:W-:-:S13]  /*1790*/  FSETP.GEU.FTZ.AND P0, PT, R0, RZ, PT ;  /* 0x000000ff0000720b */ /* 0x000fda0003f1e000 */
[----:B------:R-:W-:Y:S01]  /*17a0*/  @!P0 MOV R2, 0x7fffffff ;  /* 0x7fffffff00028802 */ /* 0x000fe20000000f00 */
[----:B------:R-:W-:Y:S06]  /*17b0*/  @!P0 BRA `(.L_x_14) ;  /* 0x0000000000348947 */ /* 0x000fec0003800000 */
[----:B------:R-:W-:-:S13]  /*17c0*/  FSETP.GTU.FTZ.AND P0, PT, |R0|, +INF , PT ;  /* 0x7f8000000000780b */ /* 0x000fda0003f1c200 */
[----:B------:R-:W-:Y:S01]  /*17d0*/  @P0 FADD.FTZ R2, R0, 1 ;  /* 0x3f80000000020421 */ /* 0x000fe20000010000 */
[----:B------:R-:W-:Y:S06]  /*17e0*/  @P0 BRA `(.L_x_14) ;  /* 0x0000000000280947 */ /* 0x000fec0003800000 */
[----:B------:R-:W-:-:S13]  /*17f0*/  FSETP.NEU.FTZ.AND P0, PT, |R0|, +INF , PT ;  /* 0x7f8000000000780b */ /* 0x000fda0003f1d200 */
[----:B------:R-:W-:-:S04]  /*1800*/  @P0 FFMA R3, R0, 1.84467440737095516160e+19, RZ ;  /* 0x5f80000000030823 */ /* 0x000fc800000000ff */
[----:B------:R-:W0:Y:S02]  /*1810*/  @P0 MUFU.RSQ R2, R3 ;  /* 0x0000000300020308 */ /* 0x000e240000001400 */
[----:B0-----:R-:W-:Y:S01]  /*1820*/  @P0 FMUL.FTZ R4, R3, R2 ;  /* 0x0000000203040220 */ /* 0x001fe20000410000 */
[----:B------:R-:W-:Y:S01]  /*1830*/  @P0 FMUL.FTZ R6, R2, 0.5 ;  /* 0x3f00000002060820 */ /* 0x000fe20000410000 */
[----:B------:R-:W-:Y:S02]  /*1840*/  @!P0 MOV R2, R0 ;  /* 0x0000000000028202 */ /* 0x000fe40000000f00 */
[----:B------:R-:W-:-:S04]  /*1850*/  @P0 FADD.FTZ R5, -R4, -RZ ;  /* 0x800000ff04050221 */ /* 0x000fc80000010100 */
[----:B------:R-:W-:-:S04]  /*1860*/  @P0 FFMA R5, R4, R5, R3 ;  /* 0x0000000504050223 */ /* 0x000fc80000000003 */
[----:B------:R-:W-:-:S04]  /*1870*/  @P0 FFMA R5, R5, R6, R4 ;  /* 0x0000000605050223 */ /* 0x000fc80000000004 */
[----:B------:R-:W-:-:S07]  /*1880*/  @P0 FMUL.FTZ R2, R5, 2.3283064365386962891e-10 ;  /* 0x2f80000005020820 */ /* 0x000fce0000410000 */
.L_x_14:
[----:B------:R-:W-:Y:S01]  /*1890*/  HFMA2 R3, -RZ, RZ, 0, 0 ;  /* 0x00000000ff037431 */ /* 0x000fe200000001ff */
[----:B------:R-:W-:Y:S02]  /*18a0*/  MOV R5, R2 ;  /* 0x0000000200057202 */ /* 0x000fe40000000f00 */
[----:B------:R-:W-:-:S04]  /*18b0*/  MOV R2, R7 ;  /* 0x0000000700027202 */ /* 0x000fc80000000f00 */
[----:B------:R-:W-:Y:S05]  /*18c0*/  RET.REL.NODEC R2 `(euclideanDistanceBatch) ;  /* 0xffffffe402cc7950 */ /* 0x000fea0003c3ffff */
.L_x_15:
[----:B------:R-:W-:-:S00]  /*18d0*/  BRA `(.L_x_15) ;  /* 0xfffffffc00fc7947 */ /* 0x000fc0000383ffff */
[----:B------:R-:W-:-:S00]  /*18e0*/  NOP ;  /* 0x0000000000007918 */ /* 0x000fc00000000000 */
        /* <DEDUP_REMOVED lines=9> */
.L_x_51:


//--------------------- .text.euclideanDistanceShared --------------------------
	.section	.text.euclideanDistanceShared,"ax",@progbits
	.align	128
        .global         euclideanDistanceShared
        .type           euclideanDistanceShared,@function
        .size           euclideanDistanceShared,(.L_x_52 - euclideanDistanceShared)
        .other          euclideanDistanceShared,@"STO_CUDA_ENTRY STV_DEFAULT"
euclideanDistanceShared:
.text.euclideanDistanceShared:
[----:B------:R-:W-:Y:S01]  /*0000*/  LDC R1, c[0x0][0x37c] ;  /* 0x0000df00ff017b82 */ /* 0x000fe20000000800 */
[----:B------:R-:W0:Y:S01]  /*0010*/  S2R R7, SR_TID.X ;  /* 0x0000000000077919 */ /* 0x000e220000002100 */
[----:B------:R-:W0:Y:S06]  /*0020*/  LDCU UR9, c[0x0][0x39c] ;  /* 0x00007380ff0977ac */ /* 0x000e2c0008000800 */
[----:B------:R-:W1:Y:S01]  /*0030*/  S2UR UR4, SR_CTAID.X ;  /* 0x00000000000479c3 */ /* 0x000e620000002500 */
[----:B------:R-:W-:Y:S01]  /*0040*/  BSSY.RECONVERGENT B0, `(.L_x_16) ;  /* 0x0000011000007945 */ /* 0x000fe20003800200 */
[----:B------:R-:W2:Y:S06]  /*0050*/  LDCU.64 UR10, c[0x0][0x358] ;  /* 0x00006b00ff0a77ac */ /* 0x000eac0008000a00 */
[----:B------:R-:W1:Y:S01]  /*0060*/  LDC R8, c[0x0][0x360] ;  /* 0x0000d800ff087b82 */ /* 0x000e620000000800 */
[----:B0-----:R-:W-:Y:S01]  /*0070*/  ISETP.GE.AND P0, PT, R7, UR9, PT ;  /* 0x0000000907007c0c */ /* 0x001fe2000bf06270 */
[----:B-1----:R-:W-:-:S12]  /*0080*/  IMAD R0, R8, UR4, R7 ;  /* 0x0000000408007c24 */ /* 0x002fd8000f8e0207 */
[----:B--2---:R-:W-:Y:S05]  /*0090*/  @P0 BRA `(.L_x_17) ;  /* 0x00000000002c0947 */ /* 0x004fea0003800000 */
[----:B------:R-:W0:Y:S01]  /*00a0*/  S2R R3, SR_CgaCtaId ;  /* 0x0000000000037919 */ /* 0x000e220000008800 */
[----:B------:R-:W1:Y:S01]  /*00b0*/  LDC.64 R4, c[0x0][0x388] ;  /* 0x0000e200ff047b82 */ /* 0x000e620000000a00 */
[----:B------:R-:W-:-:S04]  /*00c0*/  MOV R2, 0x400 ;  /* 0x0000040000027802 */ /* 0x000fc80000000f00 */
[----:B0-----:R-:W-:-:S07]  /*00d0*/  LEA R6, R3, R2, 0x18 ;  /* 0x0000000203067211 */ /* 0x001fce00078ec0ff */
.L_x_18:
[----:B01----:R-:W-:-:S06]  /*00e0*/  IMAD.WIDE R2, R7, 0x4, R4 ;  /* 0x0000000407027825 */ /* 0x003fcc00078e0204 */
[----:B------:R-:W2:Y:S01]  /*00f0*/  LDG.E R2, desc[UR10][R2.64] ;  /* 0x0000000a02027981 */ /* 0x000ea2000c1e1900 */
[----:B------:R-:W-:Y:S02]  /*0100*/  LEA R9, R7, R6, 0x2 ;  /* 0x0000000607097211 */ /* 0x000fe400078e10ff */
[----:B------:R-:W-:-:S04]  /*0110*/  IADD3 R7, PT, PT, R8, R7, RZ ;  /* 0x0000000708077210 */ /* 0x000fc80007ffe0ff */
[----:B------:R-:W-:Y:S01]  /*0120*/  ISETP.GE.AND P0, PT, R7, UR9, PT ;  /* 0x0000000907007c0c */ /* 0x000fe2000bf06270 */
[----:B--2---:R0:W-:-:S12]  /*0130*/  STS [R9], R2 ;  /* 0x0000000209007388 */ /* 0x0041d80000000800 */
[----:B------:R-:W-:Y:S05]  /*0140*/  @!P0 BRA `(.L_x_18) ;  /* 0xfffffffc00e48947 */ /* 0x000fea000383ffff */
.L_x_17:
[----:B------:R-:W-:Y:S05]  /*0150*/  BSYNC.RECONVERGENT B0 ;  /* 0x0000000000007941 */ /* 0x000fea0003800200 */
.L_x_16:
[----:B------:R-:W1:Y:S01]  /*0160*/  LDCU UR4, c[0x0][0x398] ;  /* 0x00007300ff0477ac */ /* 0x000e620008000800 */
[----:B------:R-:W-:Y:S01]  /*0170*/  BAR.SYNC.DEFER_BLOCKING 0x0 ;  /* 0x0000000000007b1d */ /* 0x000fe20000010000 */
[----:B-1----:R-:W-:-:S13]  /*0180*/  ISETP.GE.AND P0, PT, R0, UR4, PT ;  /* 0x0000000400007c0c */ /* 0x002fda000bf06270 */
[----:B------:R-:W-:Y:S05]  /*0190*/  @P0 EXIT ;  /* 0x000000000000094d */ /* 0x000fea0003800000 */
[----:B------:R-:W1:Y:S01]  /*01a0*/  LDCU.64 UR12, c[0x0][0x380] ;  /* 0x00007000ff0c77ac */ /* 0x000e620008000a00 */
[----:B------:R-:W-:Y:S02]  /*01b0*/  IMAD R6, R0, UR9, RZ ;  /* 0x0000000900067c24 */ /* 0x000fe4000f8e02ff */
[----:B------:R-:W-:Y:S01]  /*01c0*/  HFMA2 R19, -RZ, RZ, 0, 0 ;  /* 0x00000000ff137431 */ /* 0x000fe200000001ff */
[----:B0-----:R-:W-:Y:S01]  /*01d0*/  MOV R2, RZ ;  /* 0x000000ff00027202 */ /* 0x001fe20000000f00 */
[----:B------:R-:W-:Y:S01]  /*01e0*/  UISETP.GE.AND UP0, UPT, UR9, 0x4, UPT ;  /* 0x000000040900788c */ /* 0x000fe2000bf06270 */
[----:B------:R-:W-:-:S03]  /*01f0*/  IMAD.WIDE R6, R6, 0x4, RZ ;  /* 0x0000000406067825 */ /* 0x000fc600078e02ff */
[----:B-1----:R-:W-:-:S04]  /*0200*/  IADD3 R4, P0, PT, R6, UR12, RZ ;  /* 0x0000000c06047c10 */ /* 0x002fc8000ff1e0ff */
[----:B------:R-:W-:Y:S01]  /*0210*/  IADD3.X R5, PT, PT, R7, UR13, RZ, P0, !PT ;  /* 0x0000000d07057c10 */ /* 0x000fe200087fe4ff */
[----:B------:R-:W-:Y:S08]  /*0220*/  BRA.U !UP0, `(.L_x_19) ;  /* 0x00000009082c7547 */ /* 0x000ff0000b800000 */
[----:B------:R-:W-:Y:S01]  /*0230*/  UIADD3 UR4, UPT, UPT, UR9, -0x4, URZ ;  /* 0xfffffffc09047890 */ /* 0x000fe2000fffe0ff */
[----:B------:R-:W-:Y:S02]  /*0240*/  CS2R R2, SRZ ;  /* 0x0000000000027805 */ /* 0x000fe4000001ff00 */
[----:B------:R-:W-:Y:S02]  /*0250*/  MOV R18, RZ ;  /* 0x000000ff00127202 */ /* 0x000fe40000000f00 */
[----:B------:R-:W-:Y:S01]  /*0260*/  CS2R R16, SRZ ;  /* 0x0000000000107805 */ /* 0x000fe2000001ff00 */
[----:B------:R-:W-:Y:S02]  /*0270*/  UISETP.GE.U32.AND UP1, UPT, UR4, 0xc, UPT ;  /* 0x0000000c0400788c */ /* 0x000fe4000bf26070 */
[----:B------:R-:W-:-:S04]  /*0280*/  ULEA.HI UR5, UR4, 0x1, URZ, 0x1e ;  /* 0x0000000104057891 */ /* 0x000fc8000f8ff0ff */
[----:B------:R-:W-:-:S03]  /*0290*/  ULOP3.LUT UP0, UR8, UR5, 0x3, URZ, 0xc0, !UPT ;  /* 0x0000000305087892 */ /* 0x000fc6000f80c0ff */
[----:B------:R-:W-:Y:S09]  /*02a0*/  BRA.U !UP1, `(.L_x_20) ;  /* 0x0000000509187547 */ /* 0x000ff2000b800000 */
[----:B------:R-:W0:Y:S01]  /*02b0*/  S2UR UR7, SR_CgaCtaId ;  /* 0x00000000000779c3 */ /* 0x000e220000008800 */
[----:B------:R-:W-:Y:S01]  /*02c0*/  IADD3 R13, P0, PT, R4, 0x20, RZ ;  /* 0x00000020040d7810 */ /* 0x000fe20007f1e0ff */
[----:B------:R-:W-:Y:S01]  /*02d0*/  UMOV UR6, 0x400 ;  /* 0x0000040000067882 */ /* 0x000fe20000000000 */
[----:B------:R-:W-:Y:S01]  /*02e0*/  ULOP3.LUT UR5, UR5, 0x7ffffffc, URZ, 0xc0, !UPT ;  /* 0x7ffffffc05057892 */ /* 0x000fe2000f8ec0ff */
[----:B------:R-:W-:Y:S02]  /*02f0*/  CS2R R2, SRZ ;  /* 0x0000000000027805 */ /* 0x000fe4000001ff00 */
[----:B------:R-:W-:Y:S01]  /*0300*/  IADD3.X R14, PT, PT, RZ, R5, RZ, P0, !PT ;  /* 0x00000005ff0e7210 */ /* 0x000fe200007fe4ff */
[----:B------:R-:W-:Y:S02]  /*0310*/  UIADD3 UR5, UPT, UPT, -UR5, URZ, URZ ;  /* 0x000000ff05057290 */ /* 0x000fe4000fffe1ff */
[----:B0-----:R-:W-:-:S04]  /*0320*/  ULEA UR6, UR7, UR6, 0x18 ;  /* 0x0000000607067291 */ /* 0x001fc8000f8ec0ff */
[----:B------:R-:W-:-:S12]  /*0330*/  UIADD3 UR6, UPT, UPT, UR6, 0x20, URZ ;  /* 0x0000002006067890 */ /* 0x000fd8000fffe0ff */
.L_x_21:
[----:B------:R-:W-:Y:S02]  /*0340*/  MOV R20, R13 ;  /* 0x0000000d00147202 */ /* 0x000fe40000000f00 */
[----:B------:R-:W-:Y:S02]  /*0350*/  MOV R21, R14 ;  /* 0x0000000e00157202 */ /* 0x000fe40000000f00 */
[----:B------:R-:W0:Y:S04]  /*0360*/  LDS.128 R12, [UR6+-0x20] ;  /* 0xffffe006ff0c7984 */ /* 0x000e280008000c00 */
[----:B------:R-:W0:Y:S04]  /*0370*/  LDG.E R27, desc[UR10][R20.64+-0x20] ;  /* 0xffffe00a141b7981 */ /* 0x000e28000c1e1900 */
[----:B------:R-:W2:Y:S04]  /*0380*/  LDG.E R8, desc[UR10][R20.64+-0x1c] ;  /* 0xffffe40a14087981 */ /* 0x000ea8000c1e1900 */
[----:B------:R-:W3:Y:S04]  /*0390*/  LDG.E R9, desc[UR10][R20.64+-0x18] ;  /* 0xffffe80a14097981 */ /* 0x000ee8000c1e1900 */
[----:B------:R-:W4:Y:S04]  /*03a0*/  LDG.E R26, desc[UR10][R20.64+-0x14] ;  /* 0xffffec0a141a7981 */ /* 0x000f28000c1e1900 */
[----:B------:R-:W5:Y:S04]  /*03b0*/  LDG.E R19, desc[UR10][R20.64+-0x10] ;  /* 0xfffff00a14137981 */ /* 0x000f68000c1e1900 */
[----:B------:R-:W5:Y:S04]  /*03c0*/  LDG.E R22, desc[UR10][R20.64+-0xc] ;  /* 0xfffff40a14167981 */ /* 0x000f68000c1e1900 */
[----:B------:R-:W5:Y:S04]  /*03d0*/  LDG.E R23, desc[UR10][R20.64+-0x8] ;  /* 0xfffff80a14177981 */ /* 0x000f68000c1e1900 */
[----:B------:R-:W5:Y:S04]  /*03e0*/  LDG.E R25, desc[UR10][R20.64] ;  /* 0x0000000a14197981 */ /* 0x000f68000c1e1900 */
[----:B------:R-:W5:Y:S01]  /*03f0*/  LDG.E R24, desc[UR10][R20.64+-0x4] ;  /* 0xfffffc0a14187981 */ /* 0x000f62000c1e1900 */
[----:B0-----:R-:W-:Y:S01]  /*0400*/  FADD R27, R27, -R12 ;  /* 0x8000000c1b1b7221 */ /* 0x001fe20000000000 */
[----:B--2---:R-:W-:Y:S01]  /*0410*/  FADD R12, -R13, R8 ;  /* 0x000000080d0c7221 */ /* 0x004fe20000000100 */
[----:B---3--:R-:W-:-:S02]  /*0420*/  FADD R13, -R14, R9 ;  /* 0x000000090e0d7221 */ /* 0x008fc40000000100 */
[----:B------:R-:W5:Y:S01]  /*0430*/  LDS.128 R8, [UR6+-0x10] ;  /* 0xfffff006ff087984 */ /* 0x000f620008000c00 */
[----:B------:R-:W-:Y:S01]  /*0440*/  FFMA R16, R27, R27, R16 ;  /* 0x0000001b1b107223 */ /* 0x000fe20000000010 */
[----:B------:R-:W-:Y:S01]  /*0450*/  FFMA R17, R12, R12, R17 ;  /* 0x0000000c0c117223 */ /* 0x000fe20000000011 */
[----:B------:R-:W-:Y:S01]  /*0460*/  FFMA R18, R13, R13, R18 ;  /* 0x0000000d0d127223 */ /* 0x000fe20000000012 */
[----:B----4-:R-:W-:Y:S02]  /*0470*/  FADD R27, -R15, R26 ;  /* 0x0000001a0f1b7221 */ /* 0x010fe40000000100 */
[----:B------:R-:W0:Y:S02]  /*0480*/  LDS.128 R12, [UR6] ;  /* 0x00000006ff0c7984 */ /* 0x000e240008000c00 */
[----:B------:R-:W-:Y:S02]  /*0490*/  FFMA R26, R27, R27, R2 ;  /* 0x0000001b1b1a7223 */ /* 0x000fe40000000002 */
[----:B------:R-:W2:Y:S04]  /*04a0*/  LDG.E R2, desc[UR10][R20.64+0x4] ;  /* 0x0000040a14027981 */ /* 0x000ea8000c1e1900 */
[----:B------:R-:W3:Y:S01]  /*04b0*/  LDG.E R27, desc[UR10][R20.64+0x10] ;  /* 0x0000100a141b7981 */ /* 0x000ee2000c1e1900 */
[----:B-----5:R-:W-:Y:S01]  /*04c0*/  FADD R19, R19, -R8 ;  /* 0x8000000813137221 */ /* 0x020fe20000000000 */
[----:B------:R-:W-:-:S03]  /*04d0*/  FADD R28, -R9, R22 ;  /* 0x00000016091c7221 */ /* 0x000fc60000000100 */
[----:B------:R-:W-:Y:S01]  /*04e0*/  FFMA R8, R19, R19, R16 ;  /* 0x0000001313087223 */ /* 0x000fe20000000010 */
[----:B------:R-:W-:Y:S01]  /*04f0*/  FADD R9, -R10, R23 ;  /* 0x000000170a097221 */ /* 0x000fe20000000100 */
[----:B------:R-:W4:Y:S01]  /*0500*/  LDG.E R19, desc[UR10][R20.64+0x8] ;  /* 0x0000080a14137981 */ /* 0x000f22000c1e1900 */
[----:B0-----:R-:W-:-:S03]  /*0510*/  FADD R25, R25, -R12 ;  /* 0x8000000c19197221 */ /* 0x001fc60000000000 */
[----:B------:R-:W5:Y:S04]  /*0520*/  LDG.E R16, desc[UR10][R20.64+0xc] ;  /* 0x00000c0a14107981 */ /* 0x000f68000c1e1900 */
[----:B------:R-:W5:Y:S04]  /*0530*/  LDG.E R22, desc[UR10][R20.64+0x14] ;  /* 0x0000140a14167981 */ /* 0x000f68000c1e1900 */
[----:B------:R-:W5:Y:S04]  /*0540*/  LDG.E R23, desc[UR10][R20.64+0x18] ;  /* 0x0000180a14177981 */ /* 0x000f68000c1e1900 */
[----:B------:R-:W5:Y:S01]  /*0550*/  LDG.E R12, desc[UR10][R20.64+0x1c] ;  /* 0x00001c0a140c7981 */ /* 0x000f62000c1e1900 */
[----:B------:R-:W-:Y:S01]  /*0560*/  FADD R11, -R11, R24 ;  /* 0x000000180b0b7221 */ /* 0x000fe20000000100 */
[----:B------:R-:W-:Y:S01]  /*0570*/  FFMA R18, R9, R9, R18 ;  /* 0x0000000909127223 */ /* 0x000fe20000000012 */
[----:B------:R-:W-:-:S02]  /*0580*/  FFMA R24, R25, R25, R8 ;  /* 0x0000001919187223 */ /* 0x000fc40000000008 */
[----:B------:R-:W-:Y:S02]  /*0590*/  FFMA R26, R11, R11, R26 ;  /* 0x0000000b0b1a7223 */ /* 0x000fe4000000001a */
[----:B------:R-:W3:Y:S01]  /*05a0*/  LDS.128 R8, [UR6+0x10] ;  /* 0x00001006ff087984 */ /* 0x000ee20008000c00 */
[----:B------:R-:W-:Y:S01]  /*05b0*/  UIADD3 UR5, UPT, UPT, UR5, 0x4, URZ ;  /* 0x0000000405057890 */ /* 0x000fe2000fffe0ff */
[----:B------:R-:W-:-:S03]  /*05c0*/  FFMA R17, R28, R28, R17 ;  /* 0x0000001c1c117223 */ /* 0x000fc60000000011 */
[----:B------:R-:W-:Y:S01]  /*05d0*/  UISETP.NE.AND UP1, UPT, UR5, URZ, UPT ;  /* 0x000000ff0500728c */ /* 0x000fe2000bf25270 */
[----:B------:R-:W-:Y:S01]  /*05e0*/  IADD3 R3, PT, PT, R3, 0x10, RZ ;  /* 0x0000001003037810 */ /* 0x000fe20007ffe0ff */
[----:B------:R-:W-:Y:S01]  /*05f0*/  UIADD3 UR6, UPT, UPT, UR6, 0x40, URZ ;  /* 0x0000004006067890 */ /* 0x000fe2000fffe0ff */
[----:B--2---:R-:W-:Y:S01]  /*0600*/  FADD R2, -R13, R2 ;  /* 0x000000020d027221 */ /* 0x004fe20000000100 */
[----:B------:R-:W-:Y:S01]  /*0610*/  IADD3 R13, P0, PT, R20, 0x40, RZ ;  /* 0x00000040140d7810 */ /* 0x000fe20007f1e0ff */
[----:B---3--:R-:W-:Y:S02]  /*0620*/  FADD R27, R27, -R8 ;  /* 0x800000081b1b7221 */ /* 0x008fe40000000000 */
[----:B------:R-:W-:Y:S01]  /*0630*/  FFMA R17, R2, R2, R17 ;  /* 0x0000000202117223 */ /* 0x000fe20000000011 */
[----:B----4-:R-:W-:Y:S01]  /*0640*/  FADD R19, -R14, R19 ;  /* 0x000000130e137221 */ /* 0x010fe20000000100 */
[----:B-----5:R-:W-:-:S03]  /*0650*/  FADD R15, -R15, R16 ;  /* 0x000000100f0f7221 */ /* 0x020fc60000000100 */
[----:B------:R-:W-:Y:S01]  /*0660*/  FFMA R18, R19, R19, R18 ;  /* 0x0000001313127223 */ /* 0x000fe20000000012 */
[----:B------:R-:W-:Y:S01]  /*0670*/  FFMA R26, R15, R15, R26 ;  /* 0x0000000f0f1a7223 */ /* 0x000fe2000000001a */
[----:B------:R-:W-:Y:S01]  /*0680*/  FADD R22, -R9, R22 ;  /* 0x0000001609167221 */ /* 0x000fe20000000100 */
[----:B------:R-:W-:Y:S01]  /*0690*/  FADD R23, -R10, R23 ;  /* 0x000000170a177221 */ /* 0x000fe20000000100 */
[----:B------:R-:W-:Y:S01]  /*06a0*/  FADD R11, -R11, R12 ;  /* 0x0000000c0b0b7221 */ /* 0x000fe20000000100 */
[----:B------:R-:W-:Y:S01]  /*06b0*/  IADD3.X R14, PT, PT, RZ, R21, RZ, P0, !PT ;  /* 0x00000015ff0e7210 */ /* 0x000fe200007fe4ff */
[----:B------:R-:W-:Y:S01]  /*06c0*/  FFMA R16, R27, R27, R24 ;  /* 0x0000001b1b107223 */ /* 0x000fe20000000018 */
[----:B------:R-:W-:Y:S01]  /*06d0*/  FFMA R17, R22, R22, R17 ;  /* 0x0000001616117223 */ /* 0x000fe20000000011 */
[----:B------:R-:W-:Y:S01]  /*06e0*/  FFMA R18, R23, R23, R18 ;  /* 0x0000001717127223 */ /* 0x000fe20000000012 */
[----:B------:R-:W-:Y:S01]  /*06f0*/  FFMA R2, R11, R11, R26 ;  /* 0x0000000b0b027223 */ /* 0x000fe2000000001a */
[----:B------:R-:W-:Y:S06]  /*0700*/  BRA.U UP1, `(.L_x_21) ;  /* 0xfffffffd010c7547 */ /* 0x000fec000b83ffff */
.L_x_20:
[----:B------:R-:W-:Y:S05]  /*0710*/  BRA.U !UP0, `(.L_x_22) ;  /* 0x0000000108d87547 */ /* 0x000fea000b800000 */
[----:B------:R-:W-:Y:S02]  /*0720*/  UISETP.NE.AND UP1, UPT, UR8, 0x1, UPT ;  /* 0x000000010800788c */ /* 0x000fe4000bf25270 */
[----:B------:R-:W-:-:S07]  /*0730*/  ULOP3.LUT UP0, URZ, UR4, 0x4, URZ, 0xc0, !UPT ;  /* 0x0000000404ff7892 */ /* 0x000fce000f80c0ff */
[----:B------:R-:W-:Y:S05]  /*0740*/  BRA.U !UP1, `(.L_x_23) ;  /* 0x0000000109807547 */ /* 0x000fea000b800000 */
[----:B------:R-:W-:-:S05]  /*0750*/  IMAD.WIDE.U32 R20, R3, 0x4, R4 ;  /* 0x0000000403147825 */ /* 0x000fca00078e0004 */
        /* <DEDUP_REMOVED lines=8> */
[----:B------:R-:W-:Y:S01]  /*07e0*/  MOV R8, 0x400 ;  /* 0x0000040000087802 */ /* 0x000fe20000000f00 */
[----:B------:R-:W0:Y:S03]  /*07f0*/  S2R R9, SR_CgaCtaId ;  /* 0x0000000000097919 */ /* 0x000e260000008800 */
[----:B0-----:R-:W-:-:S04]  /*0800*/  LEA R8, R9, R8, 0x18 ;  /* 0x0000000809087211 */ /* 0x001fc800078ec0ff */
[C---:B------:R-:W-:Y:S02]  /*0810*/  LEA R29, R3.reuse, R8, 0x2 ;  /* 0x00000008031d7211 */ /* 0x040fe400078e10ff */
[----:B------:R-:W-:-:S03]  /*0820*/  IADD3 R3, PT, PT, R3, 0x8, RZ ;  /* 0x0000000803037810 */ /* 0x000fc60007ffe0ff */
[----:B------:R-:W2:Y:S04]  /*0830*/  LDS.128 R8, [R29] ;  /* 0x000000001d087984 */ /* 0x000ea80000000c00 */
[----:B------:R-:W0:Y:S01]  /*0840*/  LDS.128 R12, [R29+0x10] ;  /* 0x000010001d0c7984 */ /* 0x000e220000000c00 */
[----:B--2---:R-:W-:Y:S01]  /*0850*/  FADD R27, R27, -R8 ;  /* 0x800000081b1b7221 */ /* 0x004fe20000000000 */
[----:B---3--:R-:W-:-:S03]  /*0860*/  FADD R26, -R9, R26 ;  /* 0x0000001a091a7221 */ /* 0x008fc60000000100 */
[----:B------:R-:W-:Y:S01]  /*0870*/  FFMA R16, R27, R27, R16 ;  /* 0x0000001b1b107223 */ /* 0x000fe20000000010 */
[----:B----4-:R-:W-:Y:S01]  /*0880*/  FADD R25, -R10, R25 ;  /* 0x000000190a197221 */ /* 0x010fe20000000100 */
[----:B------:R-:W-:Y:S01]  /*0890*/  FFMA R17, R26, R26, R17 ;  /* 0x0000001a1a117223 */ /* 0x000fe20000000011 */
[----:B-----5:R-:W-:Y:S02]  /*08a0*/  FADD R11, -R11, R24 ;  /* 0x000000180b0b7221 */ /* 0x020fe40000000100 */
[----:B------:R-:W-:Y:S02]  /*08b0*/  FFMA R18, R25, R25, R18 ;  /* 0x0000001919127223 */ /* 0x000fe40000000012 */
[----:B------:R-:W-:Y:S01]  /*08c0*/  FFMA R2, R11, R11, R2 ;  /* 0x0000000b0b027223 */ /* 0x000fe20000000002 */
[----:B0-----:R-:W-:Y:S01]  /*08d0*/  FADD R23, R23, -R12 ;  /* 0x8000000c17177221 */ /* 0x001fe20000000000 */
[----:B------:R-:W-:-:S03]  /*08e0*/  FADD R22, -R13, R22 ;  /* 0x000000160d167221 */ /* 0x000fc60000000100 */
[----:B------:R-:W-:Y:S01]  /*08f0*/  FFMA R16, R23, R23, R16 ;  /* 0x0000001717107223 */ /* 0x000fe20000000010 */
[----:B------:R-:W-:Y:S01]  /*0900*/  FADD R19, -R14, R19 ;  /* 0x000000130e137221 */ /* 0x000fe20000000100 */
[----:B------:R-:W-:Y:S01]  /*0910*/  FFMA R17, R22, R22, R17 ;  /* 0x0000001616117223 */ /* 0x000fe20000000011 */
[----:B------:R-:W-:Y:S02]  /*0920*/  FADD R15, -R15, R28 ;  /* 0x0000001c0f0f7221 */ /* 0x000fe40000000100 */
[----:B------:R-:W-:Y:S02]  /*0930*/  FFMA R18, R19, R19, R18 ;  /* 0x0000001313127223 */ /* 0x000fe40000000012 */
[----:B------:R-:W-:-:S07]  /*0940*/  FFMA R2, R15, R15, R2 ;  /* 0x0000000f0f027223 */ /* 0x000fce0000000002 */
.L_x_23:
[----:B------:R-:W-:Y:S05]  /*0950*/  BRA.U UP0, `(.L_x_22) ;  /* 0x0000000100487547 */ /* 0x000fea000b800000 */
[----:B------:R-:W-:-:S05]  /*0960*/  IMAD.WIDE.U32 R12, R3, 0x4, R4 ;  /* 0x00000004030c7825 */ /* 0x000fca00078e0004 */
[----:B------:R-:W2:Y:S04]  /*0970*/  LDG.E R15, desc[UR10][R12.64] ;  /* 0x0000000a0c0f7981 */ /* 0x000ea8000c1e1900 */
[----:B------:R-:W3:Y:S04]  /*0980*/  LDG.E R14, desc[UR10][R12.64+0x4] ;  /* 0x0000040a0c0e7981 */ /* 0x000ee8000c1e1900 */
[----:B------:R-:W4:Y:S04]  /*0990*/  LDG.E R19, desc[UR10][R12.64+0x8] ;  /* 0x0000080a0c137981 */ /* 0x000f28000c1e1900 */
[----:B------:R-:W5:Y:S01]  /*09a0*/  LDG.E R20, desc[UR10][R12.64+0xc] ;  /* 0x00000c0a0c147981 */ /* 0x000f62000c1e1900 */
[----:B------:R-:W-:Y:S01]  /*09b0*/  MOV R8, 0x400 ;  /* 0x0000040000087802 */ /* 0x000fe20000000f00 */
[----:B------:R-:W0:Y:S03]  /*09c0*/  S2R R9, SR_CgaCtaId ;  /* 0x0000000000097919 */ /* 0x000e260000008800 */
[----:B0-----:R-:W-:-:S04]  /*09d0*/  LEA R8, R9, R8, 0x18 ;  /* 0x0000000809087211 */ /* 0x001fc800078ec0ff */
[----:B------:R-:W-:-:S06]  /*09e0*/  LEA R8, R3, R8, 0x2 ;  /* 0x0000000803087211 */ /* 0x000fcc00078e10ff */
[----:B------:R-:W2:Y:S02]  /*09f0*/  LDS.128 R8, [R8] ;  /* 0x0000000008087984 */ /* 0x000ea40000000c00 */
[----:B--2---:R-:W-:Y:S01]  /*0a00*/  FADD R15, R15, -R8 ;  /* 0x800000080f0f7221 */ /* 0x004fe20000000000 */
[----:B---3--:R-:W-:-:S03]  /*0a10*/  FADD R14, -R9, R14 ;  /* 0x0000000e090e7221 */ /* 0x008fc60000000100 */
[----:B------:R-:W-:Y:S01]  /*0a20*/  FFMA R16, R15, R15, R16 ;  /* 0x0000000f0f107223 */ /* 0x000fe20000000010 */
[----:B----4-:R-:W-:Y:S01]  /*0a30*/  FADD R19, -R10, R19 ;  /* 0x000000130a137221 */ /* 0x010fe20000000100 */
[----:B------:R-:W-:Y:S01]  /*0a40*/  FFMA R17, R14, R14, R17 ;  /* 0x0000000e0e117223 */ /* 0x000fe20000000011 */
[----:B-----5:R-:W-:Y:S02]  /*0a50*/  FADD R11, -R11, R20 ;  /* 0x000000140b0b7221 */ /* 0x020fe40000000100 */
[----:B------:R-:W-:Y:S02]  /*0a60*/  FFMA R18, R19, R19, R18 ;  /* 0x0000001313127223 */ /* 0x000fe40000000012 */
[----:B------:R-:W-:-:S07]  /*0a70*/  FFMA R2, R11, R11, R2 ;  /* 0x0000000b0b027223 */ /* 0x000fce0000000002 */
.L_x_22:
[----:B------:R-:W-:Y:S01]  /*0a80*/  ULOP3.LUT UR4, UR4, 0xfffffffc, URZ, 0xc0, !UPT ;  /* 0xfffffffc04047892 */ /* 0x000fe2000f8ec0ff */
[----:B------:R-:W-:-:S03]  /*0a90*/  FADD R17, R16, R17 ;  /* 0x0000001110117221 */ /* 0x000fc60000000000 */
[----:B------:R-:W-:Y:S01]  /*0aa0*/  UIADD3 UR4, UPT, UPT, UR4, 0x4, URZ ;  /* 0x0000000404047890 */ /* 0x000fe2000fffe0ff */
[----:B------:R-:W-:-:S04]  /*0ab0*/  FADD R17, R17, R18 ;  /* 0x0000001211117221 */ /* 0x000fc80000000000 */
[----:B------:R-:W-:Y:S01]  /*0ac0*/  FADD R19, R17, R2 ;  /* 0x0000000211137221 */ /* 0x000fe20000000000 */
[----:B------:R-:W-:-:S07]  /*0ad0*/  MOV R2, UR4 ;  /* 0x0000000400027c02 */ /* 0x000fce0008000f00 */
.L_x_19:
[----:B------:R-:W-:-:S13]  /*0ae0*/  ISETP.GE.AND P0, PT, R2, UR9, PT ;  /* 0x0000000902007c0c */ /* 0x000fda000bf06270 */
[----:B------:R-:W-:Y:S05]  /*0af0*/  @P0 BRA `(.L_x_24) ;  /* 0x0000000800780947 */ /* 0x000fea0003800000 */
[C---:B------:R-:W-:Y:S02]  /*0b00*/  IADD3 R8, PT, PT, R2.reuse, -UR9, RZ ;  /* 0x8000000902087c10 */ /* 0x040fe4000fffe0ff */
[----:B------:R-:W-:Y:S02]  /*0b10*/  IADD3 R3, PT, PT, -R2, UR9, RZ ;  /* 0x0000000902037c10 */ /* 0x000fe4000fffe1ff */
[----:B------:R-:W-:Y:S02]  /*0b20*/  ISETP.GT.U32.AND P1, PT, R8, -0x10, PT ;  /* 0xfffffff00800780c */ /* 0x000fe40003f24070 */
[----:B------:R-:W-:-:S04]  /*0b30*/  LOP3.LUT R17, R3, 0xf, RZ, 0xc0, !PT ;  /* 0x0000000f03117812 */ /* 0x000fc800078ec0ff */
[----:B------:R-:W-:-:S07]  /*0b40*/  ISETP.NE.AND P0, PT, R17, RZ, PT ;  /* 0x000000ff1100720c */ /* 0x000fce0003f05270 */
[----:B------:R-:W-:Y:S06]  /*0b50*/  @P1 BRA `(.L_x_25) ;  /* 0x0000000400181947 */ /* 0x000fec0003800000 */
[----:B------:R-:W0:Y:S01]  /*0b60*/  S2R R11, SR_CgaCtaId ;  /* 0x00000000000b7919 */ /* 0x000e220000008800 */
[----:B------:R-:W-:Y:S01]  /*0b70*/  IMAD.WIDE.U32 R8, R2, 0x4, R6 ;  /* 0x0000000402087825 */ /* 0x000fe200078e0006 */
[----:B------:R-:W-:Y:S02]  /*0b80*/  MOV R10, 0x400 ;  /* 0x00000400000a7802 */ /* 0x000fe40000000f00 */
[----:B------:R-:W-:Y:S02]  /*0b90*/  LOP3.LUT R18, R3, 0xfffffff0, RZ, 0xc0, !PT ;  /* 0xfffffff003127812 */ /* 0x000fe400078ec0ff */
[----:B------:R-:W-:Y:S02]  /*0ba0*/  IADD3 R30, P1, PT, R8, UR12, RZ ;  /* 0x0000000c081e7c10 */ /* 0x000fe4000ff3e0ff */
[----:B------:R-:W-:Y:S02]  /*0bb0*/  IADD3 R18, PT, PT, -R18, RZ, RZ ;  /* 0x000000ff12127210 */ /* 0x000fe40007ffe1ff */
[----:B------:R-:W-:-:S04]  /*0bc0*/  IADD3 R30, P2, PT, R30, 0x20, RZ ;  /* 0x000000201e1e7810 */ /* 0x000fc80007f5e0ff */
[----:B------:R-:W-:Y:S02]  /*0bd0*/  IADD3.X R31, PT, PT, RZ, UR13, R9, P2, P1 ;  /* 0x0000000dff1f7c10 */ /* 0x000fe400097e2409 */
[----:B0-----:R-:W-:-:S04]  /*0be0*/  LEA R11, R11, R10, 0x18 ;  /* 0x0000000a0b0b7211 */ /* 0x001fc800078ec0ff */
[----:B------:R-:W-:-:S04]  /*0bf0*/  LEA R16, R2, R11, 0x2 ;  /* 0x0000000b02107211 */ /* 0x000fc800078e10ff */
[----:B------:R-:W-:-:S07]  /*0c00*/  IADD3 R16, PT, PT, R16, 0x20, RZ ;  /* 0x0000002010107810 */ /* 0x000fce0007ffe0ff */
.L_x_26:
[----:B------:R-:W2:Y:S04]  /*0c10*/  LDG.E R15, desc[UR10][R30.64+-0x20] ;  /* 0xffffe00a1e0f7981 */ /* 0x000ea8000c1e1900 */
[----:B------:R-:W3:Y:S04]  /*0c20*/  LDG.E R12, desc[UR10][R30.64+-0x1c] ;  /* 0xffffe40a1e0c7981 */ /* 0x000ee8000c1e1900 */
[----:B------:R-:W4:Y:S04]  /*0c30*/  LDG.E R13, desc[UR10][R30.64+-0x18] ;  /* 0xffffe80a1e0d7981 */ /* 0x000f28000c1e1900 */
[----:B------:R-:W5:Y:S04]  /*0c40*/  LDG.E R20, desc[UR10][R30.64+-0x14] ;  /* 0xffffec0a1e147981 */ /* 0x000f68000c1e1900 */
[----:B------:R-:W5:Y:S04]  /*0c50*/  LDG.E R21, desc[UR10][R30.64+-0x10] ;  /* 0xfffff00a1e157981 */ /* 0x000f68000c1e1900 */
[----:B------:R-:W5:Y:S04]  /*0c60*/  LDG.E R24, desc[UR10][R30.64+-0xc] ;  /* 0xfffff40a1e187981 */ /* 0x000f68000c1e1900 */
[----:B------:R-:W2:Y:S04]  /*0c70*/  LDS.128 R8, [R16+-0x20] ;  /* 0xffffe00010087984 */ /* 0x000ea80000000c00 */
[----:B------:R-:W5:Y:S04]  /*0c80*/  LDG.E R27, desc[UR10][R30.64+-0x8] ;  /* 0xfffff80a1e1b7981 */ /* 0x000f68000c1e1900 */
[----:B------:R-:W5:Y:S04]  /*0c90*/  LDG.E R28, desc[UR10][R30.64+-0x4] ;  /* 0xfffffc0a1e1c7981 */ /* 0x000f68000c1e1900 */
[----:B------:R-:W5:Y:S04]  /*0ca0*/  LDG.E R25, desc[UR10][R30.64] ;  /* 0x0000000a1e197981 */ /* 0x000f68000c1e1900 */
[----:B------:R-:W5:Y:S04]  /*0cb0*/  LDG.E R26, desc[UR10][R30.64+0x4] ;  /* 0x0000040a1e1a7981 */ /* 0x000f68000c1e1900 */
[----:B------:R-:W5:Y:S04]  /*0cc0*/  LDG.E R22, desc[UR10][R30.64+0x14] ;  /* 0x0000140a1e167981 */ /* 0x000f68000c1e1900 */
[----:B------:R-:W5:Y:S01]  /*0cd0*/  LDG.E R23, desc[UR10][R30.64+0x18] ;  /* 0x0000180a1e177981 */ /* 0x000f62000c1e1900 */
[----:B--2---:R-:W-:-:S04]  /*0ce0*/  FADD R8, R15, -R8 ;  /* 0x800000080f087221 */ /* 0x004fc80000000000 */
[----:B------:R-:W-:Y:S01]  /*0cf0*/  FFMA R8, R8, R8, R19 ;  /* 0x0000000808087223 */ /* 0x000fe20000000013 */
[----:B---3--:R-:W-:Y:S01]  /*0d00*/  FADD R9, R12, -R9 ;  /* 0x800000090c097221 */ /* 0x008fe20000000000 */
[----:B------:R-:W2:Y:S03]  /*0d10*/  LDG.E R19, desc[UR10][R30.64+0x8] ;  /* 0x0000080a1e137981 */ /* 0x000ea6000c1e1900 */
[----:B------:R-:W-:Y:S01]  /*0d20*/  FFMA R8, R9, R9, R8 ;  /* 0x0000000909087223 */ /* 0x000fe20000000008 */
[----:B----4-:R-:W-:Y:S02]  /*0d30*/  FADD R9, R13, -R10 ;  /* 0x8000000a0d097221 */ /* 0x010fe40000000000 */
[----:B------:R-:W0:Y:S01]  /*0d40*/  LDS.128 R12, [R16+-0x10] ;  /* 0xfffff000100c7984 */ /* 0x000e220000000c00 */
[----:B-----5:R-:W-:Y:S01]  /*0d50*/  FADD R11, R20, -R11 ;  /* 0x8000000b140b7221 */ /* 0x020fe20000000000 */
[----:B------:R-:W-:-:S02]  /*0d60*/  FFMA R8, R9, R9, R8 ;  /* 0x0000000909087223 */ /* 0x000fc40000000008 */
[----:B------:R-:W3:Y:S01]  /*0d70*/  LDG.E R20, desc[UR10][R30.64+0xc] ;  /* 0x00000c0a1e147981 */ /* 0x000ee2000c1e1900 */
[----:B0-----:R-:W-:-:S03]  /*0d80*/  FADD R9, R21, -R12 ;  /* 0x8000000c15097221 */ /* 0x001fc60000000000 */
[----:B------:R-:W4:Y:S01]  /*0d90*/  LDG.E R21, desc[UR10][R30.64+0x10] ;  /* 0x0000100a1e157981 */ /* 0x000f22000c1e1900 */
[----:B------:R-:W-:-:S03]  /*0da0*/  FADD R13, R24, -R13 ;  /* 0x8000000d180d7221 */ /* 0x000fc60000000000 */
[----:B------:R0:W5:Y:S01]  /*0db0*/  LDG.E R24, desc[UR10][R30.64+0x1c] ;  /* 0x00001c0a1e187981 */ /* 0x000162000c1e1900 */
[----:B------:R-:W-:-:S04]  /*0dc0*/  FFMA R8, R11, R11, R8 ;  /* 0x0000000b0b087223 */ /* 0x000fc80000000008 */
[----:B------:R-:W-:Y:S01]  /*0dd0*/  FFMA R8, R9, R9, R8 ;  /* 0x0000000909087223 */ /* 0x000fe20000000008 */
[----:B------:R-:W-:-:S03]  /*0de0*/  FADD R27, R27, -R14 ;  /* 0x8000000e1b1b7221 */ /* 0x000fc60000000000 */
[----:B------:R-:W-:-:S04]  /*0df0*/  FFMA R8, R13, R13, R8 ;  /* 0x0000000d0d087223 */ /* 0x000fc80000000008 */
[----:B------:R-:W-:Y:S02]  /*0e00*/  FFMA R27, R27, R27, R8 ;  /* 0x0000001b1b1b7223 */ /* 0x000fe40000000008 */
[----:B------:R-:W1:Y:S01]  /*0e10*/  LDS.128 R8, [R16] ;  /* 0x0000000010087984 */ /* 0x000e620000000c00 */
[----:B------:R-:W-:-:S03]  /*0e20*/  FADD R28, R28, -R15 ;  /* 0x8000000f1c1c7221 */ /* 0x000fc60000000000 */
[----:B------:R-:W1:Y:S01]  /*0e30*/  LDS.128 R12, [R16+0x10] ;  /* 0x00001000100c7984 */ /* 0x000e620000000c00 */
[----:B------:R-:W-:Y:S01]  /*0e40*/  FFMA R27, R28, R28, R27 ;  /* 0x0000001c1c1b7223 */ /* 0x000fe2000000001b */
[----:B------:R-:W-:-:S04]  /*0e50*/  IADD3 R18, PT, PT, R18, 0x10, RZ ;  /* 0x0000001012127810 */ /* 0x000fc80007ffe0ff */
[----:B------:R-:W-:Y:S02]  /*0e60*/  ISETP.NE.AND P1, PT, R18, RZ, PT ;  /* 0x000000ff1200720c */ /* 0x000fe40003f25270 */
[----:B0-----:R-:W-:Y:S01]  /*0e70*/  IADD3 R30, P2, PT, R30, 0x40, RZ ;  /* 0x000000401e1e7810 */ /* 0x001fe20007f5e0ff */
[----:B-1----:R-:W-:Y:S01]  /*0e80*/  FADD R8, R25, -R8 ;  /* 0x8000000819087221 */ /* 0x002fe20000000000 */
[----:B------:R-:W-:-:S03]  /*0e90*/  FADD R26, R26, -R9 ;  /* 0x800000091a1a7221 */ /* 0x000fc60000000000 */
[----:B------:R-:W-:-:S04]  /*0ea0*/  FFMA R27, R8, R8, R27 ;  /* 0x00000008081b7223 */ /* 0x000fc8000000001b */
[----:B------:R-:W-:Y:S01]  /*0eb0*/  FFMA R27, R26, R26, R27 ;  /* 0x0000001a1a1b7223 */ /* 0x000fe2000000001b */
[----:B------:R-:W-:Y:S01]  /*0ec0*/  FADD R22, R22, -R13 ;  /* 0x8000000d16167221 */ /* 0x000fe20000000000 */
[----:B------:R-:W-:Y:S01]  /*0ed0*/  FADD R14, R23, -R14 ;  /* 0x8000000e170e7221 */ /* 0x000fe20000000000 */
[----:B------:R-:W-:Y:S02]  /*0ee0*/  IADD3.X R31, PT, PT, RZ, R31, RZ, P2, !PT ;  /* 0x0000001fff1f7210 */ /* 0x000fe400017fe4ff */
[----:B------:R-:W-:Y:S02]  /*0ef0*/  IADD3 R2, PT, PT, R2, 0x10, RZ ;  /* 0x0000001002027810 */ /* 0x000fe40007ffe0ff */
[----:B------:R-:W-:Y:S01]  /*0f00*/  IADD3 R16, PT, PT, R16, 0x40, RZ ;  /* 0x0000004010107810 */ /* 0x000fe20007ffe0ff */
[----:B--2---:R-:W-:-:S04]  /*0f10*/  FADD R10, R19, -R10 ;  /* 0x8000000a130a7221 */ /* 0x004fc80000000000 */
[----:B------:R-:W-:Y:S01]  /*0f20*/  FFMA R27, R10, R10, R27 ;  /* 0x0000000a0a1b7223 */ /* 0x000fe2000000001b */
[----:B---3--:R-:W-:-:S04]  /*0f30*/  FADD R20, R20, -R11 ;  /* 0x8000000b14147221 */ /* 0x008fc80000000000 */
[----:B------:R-:W-:Y:S01]  /*0f40*/  FFMA R27, R20, R20, R27 ;  /* 0x00000014141b7223 */ /* 0x000fe2000000001b */
[----:B----4-:R-:W-:-:S04]  /*0f50*/  FADD R12, R21, -R12 ;  /* 0x8000000c150c7221 */ /* 0x010fc80000000000 */
[----:B------:R-:W-:-:S04]  /*0f60*/  FFMA R27, R12, R12, R27 ;  /* 0x0000000c0c1b7223 */ /* 0x000fc8000000001b */
[----:B------:R-:W-:Y:S01]  /*0f70*/  FFMA R27, R22, R22, R27 ;  /* 0x00000016161b7223 */ /* 0x000fe2000000001b */
[----:B-----5:R-:W-:-:S03]  /*0f80*/  FADD R24, R24, -R15 ;  /* 0x8000000f18187221 */ /* 0x020fc60000000000 */
[----:B------:R-:W-:-:S04]  /*0f90*/  FFMA R27, R14, R14, R27 ;  /* 0x0000000e0e1b7223 */ /* 0x000fc8000000001b */
[----:B------:R-:W-:Y:S01]  /*0fa0*/  FFMA R19, R24, R24, R27 ;  /* 0x0000001818137223 */ /* 0x000fe2000000001b */
[----:B------:R-:W-:Y:S06]  /*0fb0*/  @P1 BRA `(.L_x_26) ;  /* 0xfffffffc00141947 */ /* 0x000fec000383ffff */
.L_x_25:
[----:B------:R-:W-:Y:S05]  /*0fc0*/  @!P0 BRA `(.L_x_24) ;  /* 0x0000000400448947 */ /* 0x000fea0003800000 */
[----:B------:R-:W-:Y:S02]  /*0fd0*/  ISETP.GE.U32.AND P0, PT, R17, 0x8, PT ;  /* 0x000000081100780c */ /* 0x000fe40003f06070 */
[----:B------:R-:W-:-:S04]  /*0fe0*/  LOP3.LUT R26, R3, 0x7, RZ, 0xc0, !PT ;  /* 0x00000007031a7812 */ /* 0x000fc800078ec0ff */
[----:B------:R-:W-:-:S07]  /*0ff0*/  ISETP.NE.AND P1, PT, R26, RZ, PT ;  /* 0x000000ff1a00720c */ /* 0x000fce0003f25270 */
[----:B------:R-:W-:Y:S06]  /*1000*/  @!P0 BRA `(.L_x_27) ;  /* 0x0000000000808947 */ /* 0x000fec0003800000 */
        /* <DEDUP_REMOVED lines=16> */
[----:B--2---:R-:W-:-:S04]  /*1110*/  FADD R8, R27, -R8 ;  /* 0x800000081b087221 */ /* 0x004fc80000000000 */
[----:B------:R-:W-:Y:S01]  /*1120*/  FFMA R8, R8, R8, R19 ;  /* 0x0000000808087223 */ /* 0x000fe20000000013 */
[----:B---3--:R-:W-:Y:S01]  /*1130*/  FADD R9, R24, -R9 ;  /* 0x8000000918097221 */ /* 0x008fe20000000000 */
[----:B----4-:R-:W-:-:S03]  /*1140*/  FADD R25, R25, -R10 ;  /* 0x8000000a19197221 */ /* 0x010fc60000000000 */
[----:B------:R-:W-:Y:S01]  /*1150*/  FFMA R8, R9, R9, R8 ;  /* 0x0000000909087223 */ /* 0x000fe20000000008 */
[----:B-----5:R-:W-:-:S03]  /*1160*/  FADD R11, R20, -R11 ;  /* 0x8000000b140b7221 */ /* 0x020fc60000000000 */
[----:B------:R-:W-:Y:S01]  /*1170*/  FFMA R8, R25, R25, R8 ;  /* 0x0000001919087223 */ /* 0x000fe20000000008 */
[----:B0-----:R-:W-:-:S03]  /*1180*/  FADD R23, R23, -R12 ;  /* 0x8000000c17177221 */ /* 0x001fc60000000000 */
[----:B------:R-:W-:Y:S01]  /*1190*/  FFMA R8, R11, R11, R8 ;  /* 0x0000000b0b087223 */ /* 0x000fe20000000008 */
[----:B------:R-:W-:-:S03]  /*11a0*/  FADD R13, R18, -R13 ;  /* 0x8000000d120d7221 */ /* 0x000fc60000000000 */
[----:B------:R-:W-:Y:S01]  /*11b0*/  FFMA R8, R23, R23, R8 ;  /* 0x0000001717087223 */ /* 0x000fe20000000008 */
[----:B------:R-:W-:-:S03]  /*11c0*/  FADD R21, R21, -R14 ;  /* 0x8000000e15157221 */ /* 0x000fc60000000000 */
[----:B------:R-:W-:Y:S01]  /*11d0*/  FFMA R8, R13, R13, R8 ;  /* 0x0000000d0d087223 */ /* 0x000fe20000000008 */
[----:B------:R-:W-:-:S03]  /*11e0*/  FADD R15, R22, -R15 ;  /* 0x8000000f160f7221 */ /* 0x000fc60000000000 */
[----:B------:R-:W-:-:S04]  /*11f0*/  FFMA R8, R21, R21, R8 ;  /* 0x0000001515087223 */ /* 0x000fc80000000008 */
[----:B------:R-:W-:-:S07]  /*1200*/  FFMA R19, R15, R15, R8 ;  /* 0x0000000f0f137223 */ /* 0x000fce0000000008 */
.L_x_27:
        /* <DEDUP_REMOVED lines=13> */
[C---:B------:R-:W-:Y:S02]  /*12e0*/  LEA R9, R2.reuse, R9, 0x2 ;  /* 0x0000000902097211 */ /* 0x040fe400078e10ff */
[----:B------:R-:W-:-:S04]  /*12f0*/  IADD3 R2, PT, PT, R2, 0x4, RZ ;  /* 0x0000000402027810 */ /* 0x000fc80007ffe0ff */
[----:B------:R-:W2:Y:S02]  /*1300*/  LDS.128 R8, [R9] ;  /* 0x0000000009087984 */ /* 0x000ea40000000c00 */
[----:B--2---:R-:W-:-:S04]  /*1310*/  FADD R8, R13, -R8 ;  /* 0x800000080d087221 */ /* 0x004fc80000000000 */
[----:B------:R-:W-:Y:S01]  /*1320*/  FFMA R8, R8, R8, R19 ;  /* 0x0000000808087223 */ /* 0x000fe20000000013 */
[----:B---3--:R-:W-:Y:S01]  /*1330*/  FADD R13, R12, -R9 ;  /* 0x800000090c0d7221 */ /* 0x008fe20000000000 */
[----:B----4-:R-:W-:-:S03]  /*1340*/  FADD R15, R15, -R10 ;  /* 0x8000000a0f0f7221 */ /* 0x010fc60000000000 */
[----:B------:R-:W-:Y:S01]  /*1350*/  FFMA R8, R13, R13, R8 ;  /* 0x0000000d0d087223 */ /* 0x000fe20000000008 */
[----:B-----5:R-:W-:-:S03]  /*1360*/  FADD R11, R14, -R11 ;  /* 0x8000000b0e0b7221 */ /* 0x020fc60000000000 */
[----:B------:R-:W-:-:S04]  /*1370*/  FFMA R8, R15, R15, R8 ;  /* 0x0000000f0f087223 */ /* 0x000fc80000000008 */
[----:B------:R-:W-:-:S07]  /*1380*/  FFMA R19, R11, R11, R8 ;  /* 0x0000000b0b137223 */ /* 0x000fce0000000008 */
.L_x_28:
[----:B------:R-:W-:Y:S05]  /*1390*/  @!P1 BRA `(.L_x_24) ;  /* 0x0000000000509947 */ /* 0x000fea0003800000 */
[----:B------:R-:W0:Y:S01]  /*13a0*/  S2R R5, SR_CgaCtaId ;  /* 0x0000000000057919 */ /* 0x000e220000008800 */
[----:B------:R-:W-:Y:S01]  /*13b0*/  IMAD.WIDE.U32 R6, R2, 0x4, R6 ;  /* 0x0000000402067825 */ /* 0x000fe200078e0006 */
[----:B------:R-:W-:Y:S02]  /*13c0*/  MOV R4, 0x400 ;  /* 0x0000040000047802 */ /* 0x000fe40000000f00 */
[----:B------:R-:W-:Y:S02]  /*13d0*/  IADD3 R8, P0, PT, R6, UR12, RZ ;  /* 0x0000000c06087c10 */ /* 0x000fe4000ff1e0ff */
[----:B0-----:R-:W-:Y:S02]  /*13e0*/  LEA R9, R5, R4, 0x18 ;  /* 0x0000000405097211 */ /* 0x001fe400078ec0ff */
[----:B------:R-:W-:Y:S02]  /*13f0*/  IADD3 R5, PT, PT, -R3, RZ, RZ ;  /* 0x000000ff03057210 */ /* 0x000fe40007ffe1ff */
[----:B------:R-:W-:-:S02]  /*1400*/  LEA R4, R2, R9, 0x2 ;  /* 0x0000000902047211 */ /* 0x000fc400078e10ff */
[----:B------:R-:W-:-:S07]  /*1410*/  IADD3.X R9, PT, PT, R7, UR13, RZ, P0, !PT ;  /* 0x0000000d07097c10 */ /* 0x000fce00087fe4ff */
.L_x_29:
[----:B------:R-:W-:Y:S01]  /*1420*/  MOV R2, R8 ;  /* 0x0000000800027202 */ /* 0x000fe20000000f00 */
[----:B------:R0:W1:Y:S01]  /*1430*/  LDS R7, [R4] ;  /* 0x0000000004077984 */ /* 0x0000620000000800 */
[----:B------:R-:W-:-:S05]  /*1440*/  MOV R3, R9 ;  /* 0x0000000900037202 */ /* 0x000fca0000000f00 */
[----:B------:R-:W1:Y:S01]  /*1450*/  LDG.E R2, desc[UR10][R2.64] ;  /* 0x0000000a02027981 */ /* 0x000e62000c1e1900 */
[----:B------:R-:W-:Y:S02]  /*1460*/  IADD3 R5, PT, PT, R5, 0x1, RZ ;  /* 0x0000000105057810 */ /* 0x000fe40007ffe0ff */
[----:B------:R-:W-:Y:S02]  /*1470*/  IADD3 R8, P1, PT, R8, 0x4, RZ ;  /* 0x0000000408087810 */ /* 0x000fe40007f3e0ff */
[----:B------:R-:W-:Y:S02]  /*1480*/  ISETP.NE.AND P0, PT, R5, RZ, PT ;  /* 0x000000ff0500720c */ /* 0x000fe40003f05270 */
[----:B0-----:R-:W-:Y:S02]  /*1490*/  IADD3 R4, PT, PT, R4, 0x4, RZ ;  /* 0x0000000404047810 */ /* 0x001fe40007ffe0ff */
[----:B------:R-:W-:Y:S01]  /*14a0*/  IADD3.X R9, PT, PT, RZ, R9, RZ, P1, !PT ;  /* 0x00000009ff097210 */ /* 0x000fe20000ffe4ff */
[----:B-1----:R-:W-:-:S04]  /*14b0*/  FADD R6, R2, -R7 ;  /* 0x8000000702067221 */ /* 0x002fc80000000000 */
[----:B------:R-:W-:-:S04]  /*14c0*/  FFMA R19, R6, R6, R19 ;  /* 0x0000000606137223 */ /* 0x000fc80000000013 */
[----:B------:R-:W-:Y:S05]  /*14d0*/  @P0 BRA `(.L_x_29) ;  /* 0xfffffffc00d00947 */ /* 0x000fea000383ffff */
.L_x_24:
[----:B------:R-:W-:Y:S01]  /*14e0*/  IADD3 R2, PT, PT, R19, -0xd000000, RZ ;  /* 0xf300000013027810 */ /* 0x000fe20007ffe0ff */
[----:B------:R0:W1:Y:S01]  /*14f0*/  MUFU.RSQ R4, R19 ;  /* 0x0000001300047308 */ /* 0x0000620000001400 */
[----:B------:R-:W-:Y:S02]  /*1500*/  BSSY.RECONVERGENT B0, `(.L_x_30) ;  /* 0x000000b000007945 */ /* 0x000fe40003800200 */
[----:B------:R-:W-:-:S13]  /*1510*/  ISETP.GT.U32.AND P0, PT, R2, 0x727fffff, PT ;  /* 0x727fffff0200780c */ /* 0x000fda0003f04070 */
[----:B0-----:R-:W-:Y:S05]  /*1520*/  @!P0 BRA `(.L_x_31) ;  /* 0x0000000000108947 */ /* 0x001fea0003800000 */
[----:B------:R-:W-:Y:S02]  /*1530*/  MOV R2, R19 ;  /* 0x0000001300027202 */ /* 0x000fe40000000f00 */
[----:B------:R-:W-:-:S07]  /*1540*/  MOV R8, 0x1560 ;  /* 0x0000156000087802 */ /* 0x000fce0000000f00 */
[----:B-1----:R-:W-:Y:S05]  /*1550*/  CALL.REL.NOINC `($__internal_1_$__cuda_sm20_sqrt_rn_f32_slowpath) ;  /* 0x0000000000287944 */ /* 0x002fea0003c00000 */
[----:B------:R-:W-:Y:S05]  /*1560*/  BRA `(.L_x_32) ;  /* 0x0000000000107947 */ /* 0x000fea0003800000 */
.L_x_31:
[C---:B-1----:R-:W-:Y:S01]  /*1570*/  FMUL.FTZ R2, R4.reuse, R19 ;  /* 0x0000001304027220 */ /* 0x042fe20000410000 */
[----:B------:R-:W-:-:S03]  /*1580*/  FMUL.FTZ R3, R4, 0.5 ;  /* 0x3f00000004037820 */ /* 0x000fc60000410000 */
[----:B------:R-:W-:-:S04]  /*1590*/  FFMA R5, -R2, R2, R19 ;  /* 0x0000000202057223 */ /* 0x000fc80000000113 */
[----:B------:R-:W-:-:S07]  /*15a0*/  FFMA R5, R5, R3, R2 ;  /* 0x0000000305057223 */ /* 0x000fce0000000002 */
.L_x_32:
[----:B------:R-:W-:Y:S05]  /*15b0*/  BSYNC.RECONVERGENT B0 ;  /* 0x0000000000007941 */ /* 0x000fea0003800200 */
.L_x_30:
[----:B------:R-:W0:Y:S02]  /*15c0*/  LDC.64 R2, c[0x0][0x390] ;  /* 0x0000e400ff027b82 */ /* 0x000e240000000a00 */
[----:B0-----:R-:W-:-:S05]  /*15d0*/  IMAD.WIDE R2, R0, 0x4, R2 ;  /* 0x0000000400027825 */ /* 0x001fca00078e0202 */
[----:B------:R-:W-:Y:S01]  /*15e0*/  STG.E desc[UR10][R2.64], R5 ;  /* 0x0000000502007986 */ /* 0x000fe2000c10190a */
[----:B------:R-:W-:Y:S05]  /*15f0*/  EXIT ;  /* 0x000000000000794d */ /* 0x000fea0003800000 */
        .weak           $__internal_1_$__cuda_sm20_sqrt_rn_f32_slowpath
        .type           $__internal_1_$__cuda_sm20_sqrt_rn_f32_slowpath,@function
        .size           $__internal_1_$__cuda_sm20_sqrt_rn_f32_slowpath,(.L_x_52 - $__internal_1_$__cuda_sm20_sqrt_rn_f32_slowpath)
$__internal_1_$__cuda_sm20_sqrt_rn_f32_slowpath:
        /* <DEDUP_REMOVED lines=19> */
.L_x_33:
[----:B------:R-:W-:Y:S01]  /*1730*/  MOV R5, R3 ;  /* 0x0000000300057202 */ /* 0x000fe20000000f00 */
[----:B------:R-:W-:Y:S01]  /*1740*/  HFMA2 R3, -RZ, RZ, 0, 0 ;  /* 0x00000000ff037431 */ /* 0x000fe200000001ff */
[----:B------:R-:W-:-:S04]  /*1750*/  MOV R2, R8 ;  /* 0x0000000800027202 */ /* 0x000fc80000000f00 */
[----:B------:R-:W-:Y:S05]  /*1760*/  RET.REL.NODEC R2 `(euclideanDistanceShared) ;  /* 0xffffffe802247950 */ /* 0x000fea0003c3ffff */
.L_x_34:
        /* <DEDUP_REMOVED lines=9> */
.L_x_52:


//--------------------- .text.euclideanDistance   --------------------------
	.section	.text.euclideanDistance,"ax",@progbits
	.align	128
        .global         euclideanDistance
        .type           euclideanDistance,@function
        .size           euclideanDistance,(.L_x_53 - euclideanDistance)
        .other          euclideanDistance,@"STO_CUDA_ENTRY STV_DEFAULT"
euclideanDistance:
.text.euclideanDistance:
[----:B------:R-:W-:Y:S01]  /*0000*/  LDC R1, c[0x0][0x37c] ;  /* 0x0000df00ff017b82 */ /* 0x000fe20000000800 */
[----:B------:R-:W0:Y:S07]  /*0010*/  S2R R3, SR_TID.X ;  /* 0x0000000000037919 */ /* 0x000e2e0000002100 */
[----:B------:R-:W0:Y:S01]  /*0020*/  S2UR UR4, SR_CTAID.X ;  /* 0x00000000000479c3 */ /* 0x000e220000002500 */
[----:B------:R-:W1:Y:S07]  /*0030*/  LDCU UR5, c[0x0][0x398] ;  /* 0x00007300ff0577ac */ /* 0x000e6e0008000800 */
[----:B------:R-:W0:Y:S02]  /*0040*/  LDC R10, c[0x0][0x360] ;  /* 0x0000d800ff0a7b82 */ /* 0x000e240000000800 */
[----:B0-----:R-:W-:-:S05]  /*0050*/  IMAD R10, R10, UR4, R3 ;  /* 0x000000040a0a7c24 */ /* 0x001fca000f8e0203 */
[----:B-1----:R-:W-:-:S13]  /*0060*/  ISETP.GE.AND P0, PT, R10, UR5, PT ;  /* 0x000000050a007c0c */ /* 0x002fda000bf06270 */
[----:B------:R-:W-:Y:S05]  /*0070*/  @P0 EXIT ;  /* 0x000000000000094d */ /* 0x000fea0003800000 */
[----:B------:R-:W0:Y:S01]  /*0080*/  LDCU UR9, c[0x0][0x39c] ;  /* 0x00007380ff0977ac */ /* 0x000e220008000800 */
[----:B------:R-:W1:Y:S01]  /*0090*/  LDC.64 R2, c[0x0][0x380] ;  /* 0x0000e000ff027b82 */ /* 0x000e620000000a00 */
[----:B------:R-:W-:Y:S01]  /*00a0*/  HFMA2 R13, -RZ, RZ, 0, 0 ;  /* 0x00000000ff0d7431 */ /* 0x000fe200000001ff */
[----:B------:R-:W-:Y:S01]  /*00b0*/  MOV R11, RZ ;  /* 0x000000ff000b7202 */ /* 0x000fe20000000f00 */
[----:B------:R-:W2:Y:S01]  /*00c0*/  LDCU.64 UR10, c[0x0][0x358] ;  /* 0x00006b00ff0a77ac */ /* 0x000ea20008000a00 */
[----:B0-----:R-:W-:Y:S02]  /*00d0*/  UISETP.GE.AND UP0, UPT, UR9, 0x4, UPT ;  /* 0x000000040900788c */ /* 0x001fe4000bf06270 */
[----:B------:R-:W-:-:S04]  /*00e0*/  IMAD R5, R10, UR9, RZ ;  /* 0x000000090a057c24 */ /* 0x000fc8000f8e02ff */
[----:B-1----:R-:W-:-:S04]  /*00f0*/  IMAD.WIDE R2, R5, 0x4, R2 ;  /* 0x0000000405027825 */ /* 0x002fc800078e0202 */
[----:B------:R-:W-:Y:S01]  /*0100*/  IMAD.WIDE R4, R5, 0x4, RZ ;  /* 0x0000000405047825 */ /* 0x000fe200078e02ff */
[----:B--2---:R-:W-:Y:S06]  /*0110*/  BRA.U !UP0, `(.L_x_35) ;  /* 0x00000009088c7547 */ /* 0x004fec000b800000 */
[----:B------:R-:W-:Y:S01]  /*0120*/  UIADD3 UR4, UPT, UPT, UR9, -0x4, URZ ;  /* 0xfffffffc09047890 */ /* 0x000fe2000fffe0ff */
[----:B------:R-:W-:Y:S02]  /*0130*/  MOV R17, RZ ;  /* 0x000000ff00117202 */ /* 0x000fe40000000f00 */
[----:B------:R-:W-:Y:S01]  /*0140*/  MOV R11, RZ ;  /* 0x000000ff000b7202 */ /* 0x000fe20000000f00 */
[----:B------:R-:W-:Y:S01]  /*0150*/  UISETP.GE.U32.AND UP1, UPT, UR4, 0xc, UPT ;  /* 0x0000000c0400788c */ /* 0x000fe2000bf26070 */
[----:B------:R-:W-:Y:S01]  /*0160*/  MOV R12, RZ ;  /* 0x000000ff000c7202 */ /* 0x000fe20000000f00 */
[----:B------:R-:W-:Y:S01]  /*0170*/  ULEA.HI UR5, UR4, 0x1, URZ, 0x1e ;  /* 0x0000000104057891 */ /* 0x000fe2000f8ff0ff */
[----:B------:R-:W-:Y:S02]  /*0180*/  MOV R15, RZ ;  /* 0x000000ff000f7202 */ /* 0x000fe40000000f00 */
[----:B------:R-:W-:Y:S01]  /*0190*/  MOV R18, RZ ;  /* 0x000000ff00127202 */ /* 0x000fe20000000f00 */
[----:B------:R-:W-:-:S03]  /*01a0*/  ULOP3.LUT UP0, UR8, UR5, 0x3, URZ, 0xc0, !UPT ;  /* 0x0000000305087892 */ /* 0x000fc6000f80c0ff */
[----:B------:R-:W-:Y:S09]  /*01b0*/  BRA.U !UP1, `(.L_x_36) ;  /* 0x00000005095c7547 */ /* 0x000ff2000b800000 */
[----:B------:R-:W0:Y:S01]  /*01c0*/  LDCU.64 UR6, c[0x0][0x388] ;  /* 0x00007100ff0677ac */ /* 0x000e220008000a00 */
[----:B------:R-:W-:Y:S01]  /*01d0*/  IADD3 R13, P0, PT, R2, 0x20, RZ ;  /* 0x00000020020d7810 */ /* 0x000fe20007f1e0ff */
[----:B------:R-:W-:Y:S01]  /*01e0*/  HFMA2 R17, -RZ, RZ, 0, 0 ;  /* 0x00000000ff117431 */ /* 0x000fe200000001ff */
[----:B------:R-:W-:Y:S01]  /*01f0*/  MOV R11, RZ ;  /* 0x000000ff000b7202 */ /* 0x000fe20000000f00 */
[----:B------:R-:W-:Y:S01]  /*0200*/  ULOP3.LUT UR5, UR5, 0x7ffffffc, URZ, 0xc0, !UPT ;  /* 0x7ffffffc05057892 */ /* 0x000fe2000f8ec0ff */
[----:B------:R-:W-:-:S03]  /*0210*/  IADD3.X R26, PT, PT, RZ, R3, RZ, P0, !PT ;  /* 0x00000003ff1a7210 */ /* 0x000fc600007fe4ff */
[----:B------:R-:W-:Y:S02]  /*0220*/  UIADD3 UR5, UPT, UPT, -UR5, URZ, URZ ;  /* 0x000000ff05057290 */ /* 0x000fe4000fffe1ff */
[----:B0-----:R-:W-:-:S04]  /*0230*/  UIADD3 UR6, UP1, UPT, UR6, 0x20, URZ ;  /* 0x0000002006067890 */ /* 0x001fc8000ff3e0ff */
[----:B------:R-:W-:Y:S02]  /*0240*/  UIADD3.X UR7, UPT, UPT, URZ, UR7, URZ, UP1, !UPT ;  /* 0x00000007ff077290 */ /* 0x000fe40008ffe4ff */
[----:B------:R-:W-:-:S04]  /*0250*/  MOV R14, UR6 ;  /* 0x00000006000e7c02 */ /* 0x000fc80008000f00 */
[----:B------:R-:W-:-:S07]  /*0260*/  MOV R29, UR7 ;  /* 0x00000007001d7c02 */ /* 0x000fce0008000f00 */
.L_x_37:
[----:B------:R-:W-:Y:S02]  /*0270*/  MOV R8, R13 ;  /* 0x0000000d00087202 */ /* 0x000fe40000000f00 */
[----:B------:R-:W-:Y:S02]  /*0280*/  MOV R9, R26 ;  /* 0x0000001a00097202 */ /* 0x000fe40000000f00 */
[----:B------:R-:W-:Y:S02]  /*0290*/  MOV R6, R14 ;  /* 0x0000000e00067202 */ /* 0x000fe40000000f00 */
[----:B------:R-:W-:Y:S01]  /*02a0*/  MOV R7, R29 ;  /* 0x0000001d00077202 */ /* 0x000fe20000000f00 */
        /* <DEDUP_REMOVED lines=12> */
[----:B--2---:R-:W-:-:S04]  /*0370*/  FADD R13, R0, -R13 ;  /* 0x8000000d000d7221 */ /* 0x004fc80000000000 */
[----:B------:R-:W-:Y:S02]  /*0380*/  FFMA R18, R13, R13, R18 ;  /* 0x0000000d0d127223 */ /* 0x000fe40000000012 */
[----:B------:R-:W2:Y:S01]  /*0390*/  LDG.E R13, desc[UR10][R8.64+-0xc] ;  /* 0xfffff40a080d7981 */ /* 0x000ea2000c1e1900 */
[----:B---3--:R-:W-:-:S03]  /*03a0*/  FADD R0, R14, -R23 ;  /* 0x800000170e007221 */ /* 0x008fc60000000000 */
[----:B------:R-:W3:Y:S01]  /*03b0*/  LDG.E R23, desc[UR10][R8.64+-0x8] ;  /* 0xfffff80a08177981 */ /* 0x000ee2000c1e1900 */
[----:B----4-:R-:W-:-:S03]  /*03c0*/  FADD R25, R22, -R25 ;  /* 0x8000001916197221 */ /* 0x010fc60000000000 */
[----:B------:R-:W2:Y:S01]  /*03d0*/  LDG.E R14, desc[UR10][R6.64+-0xc] ;  /* 0xfffff40a060e7981 */ /* 0x000ea2000c1e1900 */
[----:B------:R-:W-:Y:S01]  /*03e0*/  FFMA R0, R0, R0, R15 ;  /* 0x0000000000007223 */ /* 0x000fe2000000000f */
[----:B------:R-:W-:Y:S02]  /*03f0*/  FFMA R12, R25, R25, R12 ;  /* 0x00000019190c7223 */ /* 0x000fe4000000000c */
[----:B------:R-:W4:Y:S01]  /*0400*/  LDG.E R15, desc[UR10][R8.64] ;  /* 0x0000000a080f7981 */ /* 0x000f22000c1e1900 */
[----:B-----5:R-:W-:-:S03]  /*0410*/  FADD R20, R20, -R21 ;  /* 0x8000001514147221 */ /* 0x020fc60000000000 */
[----:B------:R-:W5:Y:S01]  /*0420*/  LDG.E R25, desc[UR10][R8.64+-0x4] ;  /* 0xfffffc0a08197981 */ /* 0x000f62000c1e1900 */
[----:B------:R-:W-:-:S03]  /*0430*/  FADD R19, R19, -R16 ;  /* 0x8000001013137221 */ /* 0x000fc60000000000 */
[----:B------:R-:W4:Y:S04]  /*0440*/  LDG.E R21, desc[UR10][R8.64+0x4] ;  /* 0x0000040a08157981 */ /* 0x000f28000c1e1900 */
[----:B------:R-:W4:Y:S01]  /*0450*/  LDG.E R16, desc[UR10][R6.64] ;  /* 0x0000000a06107981 */ /* 0x000f22000c1e1900 */
[----:B------:R-:W-:Y:S01]  /*0460*/  FFMA R17, R20, R20, R17 ;  /* 0x0000001414117223 */ /* 0x000fe20000000011 */
[----:B------:R-:W-:Y:S02]  /*0470*/  FFMA R18, R19, R19, R18 ;  /* 0x0000001313127223 */ /* 0x000fe40000000012 */
[----:B------:R-:W4:Y:S04]  /*0480*/  LDG.E R22, desc[UR10][R6.64+0x4] ;  /* 0x0000040a06167981 */ /* 0x000f28000c1e1900 */
[----:B------:R-:W4:Y:S04]  /*0490*/  LDG.E R19, desc[UR10][R8.64+0x8] ;  /* 0x0000080a08137981 */ /* 0x000f28000c1e1900 */
[----:B------:R-:W4:Y:S01]  /*04a0*/  LDG.E R20, desc[UR10][R6.64+0x8] ;  /* 0x0000080a06147981 */ /* 0x000f22000c1e1900 */
[----:B---3--:R-:W-:-:S03]  /*04b0*/  FADD R23, R23, -R24 ;  /* 0x8000001817177221 */ /* 0x008fc60000000000 */
[----:B------:R-:W3:Y:S01]  /*04c0*/  LDG.E R24, desc[UR10][R8.64+0x1c] ;  /* 0x00001c0a08187981 */ /* 0x000ee2000c1e1900 */
[----:B------:R-:W-:Y:S01]  /*04d0*/  FFMA R12, R23, R23, R12 ;  /* 0x00000017170c7223 */ /* 0x000fe2000000000c */
[----:B--2---:R-:W-:Y:S02]  /*04e0*/  FADD R27, R13, -R14 ;  /* 0x8000000e0d1b7221 */ /* 0x004fe40000000000 */
[----:B------:R-:W2:Y:S04]  /*04f0*/  LDG.E R14, desc[UR10][R8.64+0xc] ;  /* 0x00000c0a080e7981 */ /* 0x000ea8000c1e1900 */
[----:B------:R-:W2:Y:S01]  /*0500*/  LDG.E R13, desc[UR10][R6.64+0xc] ;  /* 0x00000c0a060d7981 */ /* 0x000ea2000c1e1900 */
[----:B-----5:R-:W-:Y:S01]  /*0510*/  FADD R26, R25, -R26 ;  /* 0x8000001a191a7221 */ /* 0x020fe20000000000 */
[----:B------:R-:W-:-:S02]  /*0520*/  FFMA R0, R27, R27, R0 ;  /* 0x0000001b1b007223 */ /* 0x000fc40000000000 */
[----:B------:R-:W3:Y:S01]  /*0530*/  LDG.E R25, desc[UR10][R6.64+0x1c] ;  /* 0x00001c0a06197981 */ /* 0x000ee2000c1e1900 */
[----:B----4-:R-:W-:Y:S01]  /*0540*/  FADD R23, R15, -R16 ;  /* 0x800000100f177221 */ /* 0x010fe20000000000 */
[----:B------:R-:W-:Y:S02]  /*0550*/  FFMA R15, R26, R26, R17 ;  /* 0x0000001a1a0f7223 */ /* 0x000fe40000000011 */
[----:B------:R-:W4:Y:S01]  /*0560*/  LDG.E R16, desc[UR10][R8.64+0x10] ;  /* 0x0000100a08107981 */ /* 0x000f22000c1e1900 */
[----:B------:R-:W-:Y:S01]  /*0570*/  FFMA R18, R23, R23, R18 ;  /* 0x0000001717127223 */ /* 0x000fe20000000012 */
[----:B------:R-:W-:Y:S02]  /*0580*/  FADD R21, R21, -R22 ;  /* 0x8000001615157221 */ /* 0x000fe40000000000 */
[----:B------:R-:W4:Y:S04]  /*0590*/  LDG.E R17, desc[UR10][R6.64+0x10] ;  /* 0x0000100a06117981 */ /* 0x000f28000c1e1900 */
[----:B------:R-:W5:Y:S01]  /*05a0*/  LDG.E R22, desc[UR10][R8.64+0x18] ;  /* 0x0000180a08167981 */ /* 0x000f62000c1e1900 */
[----:B------:R-:W-:-:S03]  /*05b0*/  FADD R27, R19, -R20 ;  /* 0x80000014131b7221 */ /* 0x000fc60000000000 */
[----:B------:R-:W5:Y:S04]  /*05c0*/  LDG.E R19, desc[UR10][R8.64+0x14] ;  /* 0x0000140a08137981 */ /* 0x000f68000c1e1900 */
[----:B------:R-:W5:Y:S04]  /*05d0*/  LDG.E R20, desc[UR10][R6.64+0x14] ;  /* 0x0000140a06147981 */ /* 0x000f68000c1e1900 */
[----:B------:R-:W5:Y:S01]  /*05e0*/  LDG.E R23, desc[UR10][R6.64+0x18] ;  /* 0x0000180a06177981 */ /* 0x000f62000c1e1900 */
[----:B------:R-:W-:-:S04]  /*05f0*/  UIADD3 UR5, UPT, UPT, UR5, 0x4, URZ ;  /* 0x0000000405057890 */ /* 0x000fc8000fffe0ff */
[----:B------:R-:W-:Y:S01]  /*0600*/  UISETP.NE.AND UP1, UPT, UR5, URZ, UPT ;  /* 0x000000ff0500728c */ /* 0x000fe2000bf25270 */
[----:B------:R-:W-:Y:S01]  /*0610*/  FFMA R0, R21, R21, R0 ;  /* 0x0000001515007223 */ /* 0x000fe20000000000 */
[----:B------:R-:W-:Y:S01]  /*0620*/  FFMA R12, R27, R27, R12 ;  /* 0x0000001b1b0c7223 */ /* 0x000fe2000000000c */
[----:B------:R-:W-:Y:S01]  /*0630*/  IADD3 R11, PT, PT, R11, 0x10, RZ ;  /* 0x000000100b0b7810 */ /* 0x000fe20007ffe0ff */
[----:B--2---:R-:W-:Y:S01]  /*0640*/  FADD R28, R14, -R13 ;  /* 0x8000000d0e1c7221 */ /* 0x004fe20000000000 */
[----:B------:R-:W-:Y:S01]  /*0650*/  IADD3 R13, P0, PT, R8, 0x40, RZ ;  /* 0x00000040080d7810 */ /* 0x000fe20007f1e0ff */
[----:B---3--:R-:W-:-:S03]  /*0660*/  FADD R24, R24, -R25 ;  /* 0x8000001918187221 */ /* 0x008fc60000000000 */
[----:B------:R-:W-:Y:S02]  /*0670*/  IADD3.X R26, PT, PT, RZ, R9, RZ, P0, !PT ;  /* 0x00000009ff1a7210 */ /* 0x000fe400007fe4ff */
[----:B------:R-:W-:-:S04]  /*0680*/  IADD3 R14, P0, PT, R6, 0x40, RZ ;  /* 0x00000040060e7810 */ /* 0x000fc80007f1e0ff */
[----:B------:R-:W-:Y:S01]  /*0690*/  IADD3.X R29, PT, PT, RZ, R7, RZ, P0, !PT ;  /* 0x00000007ff1d7210 */ /* 0x000fe200007fe4ff */
[----:B----4-:R-:W-:Y:S01]  /*06a0*/  FADD R16, R16, -R17 ;  /* 0x8000001110107221 */ /* 0x010fe20000000000 */
[----:B------:R-:W-:-:S03]  /*06b0*/  FFMA R17, R28, R28, R15 ;  /* 0x0000001c1c117223 */ /* 0x000fc6000000000f */
[----:B------:R-:W-:Y:S01]  /*06c0*/  FFMA R18, R16, R16, R18 ;  /* 0x0000001010127223 */ /* 0x000fe20000000012 */
[----:B------:R-:W-:Y:S01]  /*06d0*/  FFMA R17, R24, R24, R17 ;  /* 0x0000001818117223 */ /* 0x000fe20000000011 */
[----:B-----5:R-:W-:Y:S01]  /*06e0*/  FADD R19, R19, -R20 ;  /* 0x8000001413137221 */ /* 0x020fe20000000000 */
[----:B------:R-:W-:-:S03]  /*06f0*/  FADD R23, R22, -R23 ;  /* 0x8000001716177221 */ /* 0x000fc60000000000 */
[----:B------:R-:W-:Y:S01]  /*0700*/  FFMA R15, R19, R19, R0 ;  /* 0x00000013130f7223 */ /* 0x000fe20000000000 */
[----:B------:R-:W-:Y:S01]  /*0710*/  FFMA R12, R23, R23, R12 ;  /* 0x00000017170c7223 */ /* 0x000fe2000000000c */
[----:B------:R-:W-:Y:S06]  /*0720*/  BRA.U UP1, `(.L_x_37) ;  /* 0xfffffff901d07547 */ /* 0x000fec000b83ffff */
.L_x_36:
[----:B------:R-:W-:Y:S05]  /*0730*/  BRA.U !UP0, `(.L_x_38) ;  /* 0x0000000108ec7547 */ /* 0x000fea000b800000 */
[----:B------:R-:W-:Y:S02]  /*0740*/  UISETP.NE.AND UP1, UPT, UR8, 0x1, UPT ;  /* 0x000000010800788c */ /* 0x000fe4000bf25270 */
[----:B------:R-:W-:-:S07]  /*0750*/  ULOP3.LUT UP0, URZ, UR4, 0x4, URZ, 0xc0, !UPT ;  /* 0x0000000404ff7892 */ /* 0x000fce000f80c0ff */
[----:B------:R-:W-:Y:S05]  /*0760*/  BRA.U !UP1, `(.L_x_39) ;  /* 0x0000000109907547 */ /* 0x000fea000b800000 */
[----:B------:R-:W0:Y:S01]  /*0770*/  LDC.64 R6, c[0x0][0x388] ;  /* 0x0000e200ff067b82 */ /* 0x000e220000000a00 */
[----:B------:R-:W-:-:S05]  /*0780*/  IMAD.WIDE.U32 R8, R11, 0x4, R2 ;  /* 0x000000040b087825 */ /* 0x000fca00078e0002 */
[----:B------:R-:W2:Y:S04]  /*0790*/  LDG.E R23, desc[UR10][R8.64] ;  /* 0x0000000a08177981 */ /* 0x000ea8000c1e1900 */
[----:B------:R-:W3:Y:S04]  /*07a0*/  LDG.E R25, desc[UR10][R8.64+0x4] ;  /* 0x0000040a08197981 */ /* 0x000ee8000c1e1900 */
[----:B------:R-:W4:Y:S04]  /*07b0*/  LDG.E R0, desc[UR10][R8.64+0x8] ;  /* 0x0000080a08007981 */ /* 0x000f28000c1e1900 */
[----:B------:R-:W5:Y:S04]  /*07c0*/  LDG.E R13, desc[UR10][R8.64+0xc] ;  /* 0x00000c0a080d7981 */ /* 0x000f68000c1e1900 */
[----:B------:R-:W5:Y:S01]  /*07d0*/  LDG.E R14, desc[UR10][R8.64+0x10] ;  /* 0x0000100a080e7981 */ /* 0x000f62000c1e1900 */
[----:B0-----:R-:W-:-:S03]  /*07e0*/  IMAD.WIDE.U32 R6, R11, 0x4, R6 ;  /* 0x000000040b067825 */ /* 0x001fc600078e0006 */
[----:B------:R-:W5:Y:S04]  /*07f0*/  LDG.E R16, desc[UR10][R8.64+0x14] ;  /* 0x0000140a08107981 */ /* 0x000f68000c1e1900 */
        /* <DEDUP_REMOVED lines=8> */
[----:B--2---:R-:W-:-:S03]  /*0880*/  FADD R23, R23, -R24 ;  /* 0x8000001817177221 */ /* 0x004fc60000000000 */
[----:B------:R-:W2:Y:S01]  /*0890*/  LDG.E R24, desc[UR10][R6.64+0x18] ;  /* 0x0000180a06187981 */ /* 0x000ea2000c1e1900 */
[----:B---3--:R-:W-:-:S03]  /*08a0*/  FADD R26, R25, -R26 ;  /* 0x8000001a191a7221 */ /* 0x008fc60000000000 */
[----:B------:R-:W3:Y:S01]  /*08b0*/  LDG.E R25, desc[UR10][R6.64+0x10] ;  /* 0x0000100a06197981 */ /* 0x000ee2000c1e1900 */
[----:B----4-:R-:W-:Y:S01]  /*08c0*/  FADD R19, R0, -R19 ;  /* 0x8000001300137221 */ /* 0x010fe20000000000 */
[----:B-----5:R-:W-:Y:S01]  /*08d0*/  FADD R20, R13, -R20 ;  /* 0x800000140d147221 */ /* 0x020fe20000000000 */
[----:B------:R-:W-:Y:S01]  /*08e0*/  FFMA R18, R23, R23, R18 ;  /* 0x0000001717127223 */ /* 0x000fe20000000012 */
[----:B------:R-:W-:Y:S01]  /*08f0*/  FFMA R15, R26, R26, R15 ;  /* 0x0000001a1a0f7223 */ /* 0x000fe2000000000f */
[----:B------:R-:W-:Y:S01]  /*0900*/  FFMA R12, R19, R19, R12 ;  /* 0x00000013130c7223 */ /* 0x000fe2000000000c */
[----:B------:R-:W-:Y:S01]  /*0910*/  FFMA R17, R20, R20, R17 ;  /* 0x0000001414117223 */ /* 0x000fe20000000011 */
[----:B------:R-:W-:Y:S01]  /*0920*/  IADD3 R11, PT, PT, R11, 0x8, RZ ;  /* 0x000000080b0b7810 */ /* 0x000fe20007ffe0ff */
[----:B------:R-:W-:Y:S01]  /*0930*/  FADD R16, R16, -R27 ;  /* 0x8000001b10107221 */ /* 0x000fe20000000000 */
[----:B------:R-:W-:-:S03]  /*0940*/  FADD R22, R22, -R29 ;  /* 0x8000001d16167221 */ /* 0x000fc60000000000 */
[----:B------:R-:W-:Y:S01]  /*0950*/  FFMA R15, R16, R16, R15 ;  /* 0x00000010100f7223 */ /* 0x000fe2000000000f */
[----:B------:R-:W-:Y:S01]  /*0960*/  FFMA R17, R22, R22, R17 ;  /* 0x0000001616117223 */ /* 0x000fe20000000011 */
[----:B--2---:R-:W-:Y:S01]  /*0970*/  FADD R21, R21, -R24 ;  /* 0x8000001815157221 */ /* 0x004fe20000000000 */
[----:B---3--:R-:W-:-:S03]  /*0980*/  FADD R25, R14, -R25 ;  /* 0x800000190e197221 */ /* 0x008fc60000000000 */
[----:B------:R-:W-:Y:S01]  /*0990*/  FFMA R12, R21, R21, R12 ;  /* 0x00000015150c7223 */ /* 0x000fe2000000000c */
[----:B------:R-:W-:-:S07]  /*09a0*/  FFMA R18, R25, R25, R18 ;  /* 0x0000001919127223 */ /* 0x000fce0000000012 */
.L_x_39:
[----:B------:R-:W-:Y:S05]  /*09b0*/  BRA.U UP0, `(.L_x_38) ;  /* 0x00000001004c7547 */ /* 0x000fea000b800000 */
[----:B------:R-:W0:Y:S01]  /*09c0*/  LDC.64 R6, c[0x0][0x388] ;  /* 0x0000e200ff067b82 */ /* 0x000e220000000a00 */
[----:B------:R-:W-:-:S05]  /*09d0*/  IMAD.WIDE.U32 R8, R11, 0x4, R2 ;  /* 0x000000040b087825 */ /* 0x000fca00078e0002 */
[----:B------:R-:W2:Y:S04]  /*09e0*/  LDG.E R0, desc[UR10][R8.64] ;  /* 0x0000000a08007981 */ /* 0x000ea8000c1e1900 */
[----:B------:R-:W3:Y:S04]  /*09f0*/  LDG.E R13, desc[UR10][R8.64+0x4] ;  /* 0x0000040a080d7981 */ /* 0x000ee8000c1e1900 */
[----:B------:R-:W4:Y:S04]  /*0a00*/  LDG.E R16, desc[UR10][R8.64+0x8] ;  /* 0x0000080a08107981 */ /* 0x000f28000c1e1900 */
[----:B------:R-:W5:Y:S01]  /*0a10*/  LDG.E R20, desc[UR10][R8.64+0xc] ;  /* 0x00000c0a08147981 */ /* 0x000f62000c1e1900 */
[----:B0-----:R-:W-:-:S05]  /*0a20*/  IMAD.WIDE.U32 R6, R11, 0x4, R6 ;  /* 0x000000040b067825 */ /* 0x001fca00078e0006 */
[----:B------:R-:W2:Y:S04]  /*0a30*/  LDG.E R11, desc[UR10][R6.64] ;  /* 0x0000000a060b7981 */ /* 0x000ea8000c1e1900 */
[----:B------:R-:W3:Y:S04]  /*0a40*/  LDG.E R14, desc[UR10][R6.64+0x4] ;  /* 0x0000040a060e7981 */ /* 0x000ee8000c1e1900 */
[----:B------:R-:W4:Y:S04]  /*0a50*/  LDG.E R19, desc[UR10][R6.64+0x8] ;  /* 0x0000080a06137981 */ /* 0x000f28000c1e1900 */
[----:B------:R-:W5:Y:S01]  /*0a60*/  LDG.E R21, desc[UR10][R6.64+0xc] ;  /* 0x00000c0a06157981 */ /* 0x000f62000c1e1900 */
[----:B--2---:R-:W-:Y:S01]  /*0a70*/  FADD R11, R0, -R11 ;  /* 0x8000000b000b7221 */ /* 0x004fe20000000000 */
[----:B---3--:R-:W-:Y:S01]  /*0a80*/  FADD R14, R13, -R14 ;  /* 0x8000000e0d0e7221 */ /* 0x008fe20000000000 */
[----:B----4-:R-:W-:Y:S01]  /*0a90*/  FADD R19, R16, -R19 ;  /* 0x8000001310137221 */ /* 0x010fe20000000000 */
[----:B-----5:R-:W-:Y:S01]  /*0aa0*/  FADD R20, R20, -R21 ;  /* 0x8000001514147221 */ /* 0x020fe20000000000 */
[----:B------:R-:W-:Y:S01]  /*0ab0*/  FFMA R18, R11, R11, R18 ;  /* 0x0000000b0b127223 */ /* 0x000fe20000000012 */
[----:B------:R-:W-:Y:S01]  /*0ac0*/  FFMA R15, R14, R14, R15 ;  /* 0x0000000e0e0f7223 */ /* 0x000fe2000000000f */
[----:B------:R-:W-:Y:S01]  /*0ad0*/  FFMA R12, R19, R19, R12 ;  /* 0x00000013130c7223 */ /* 0x000fe2000000000c */
[----:B------:R-:W-:-:S07]  /*0ae0*/  FFMA R17, R20, R20, R17 ;  /* 0x0000001414117223 */ /* 0x000fce0000000011 */
.L_x_38:
[----:B------:R-:W-:Y:S01]  /*0af0*/  ULOP3.LUT UR4, UR4, 0xfffffffc, URZ, 0xc0, !UPT ;  /* 0xfffffffc04047892 */ /* 0x000fe2000f8ec0ff */
[----:B------:R-:W-:-:S03]  /*0b00*/  FADD R15, R18, R15 ;  /* 0x0000000f120f7221 */ /* 0x000fc60000000000 */
[----:B------:R-:W-:Y:S01]  /*0b10*/  UIADD3 UR4, UPT, UPT, UR4, 0x4, URZ ;  /* 0x0000000404047890 */ /* 0x000fe2000fffe0ff */
[----:B------:R-:W-:-:S04]  /*0b20*/  FADD R12, R15, R12 ;  /* 0x0000000c0f0c7221 */ /* 0x000fc80000000000 */
[----:B------:R-:W-:Y:S01]  /*0b30*/  FADD R13, R12, R17 ;  /* 0x000000110c0d7221 */ /* 0x000fe20000000000 */
[----:B------:R-:W-:-:S07]  /*0b40*/  MOV R11, UR4 ;  /* 0x00000004000b7c02 */ /* 0x000fce0008000f00 */
.L_x_35:
        /* <DEDUP_REMOVED lines=8> */
[----:B------:R-:W0:Y:S01]  /*0bd0*/  LDC.64 R8, c[0x0][0x388] ;  /* 0x0000e200ff087b82 */ /* 0x000e220000000a00 */
[----:B------:R-:W1:Y:S01]  /*0be0*/  LDCU.64 UR4, c[0x0][0x380] ;  /* 0x00007000ff0477ac */ /* 0x000e620008000a00 */
[----:B------:R-:W-:Y:S01]  /*0bf0*/  IMAD.WIDE.U32 R6, R11, 0x4, R4 ;  /* 0x000000040b067825 */ /* 0x000fe200078e0004 */
[----:B------:R-:W-:-:S04]  /*0c00*/  LOP3.LUT R12, R0, 0xfffffff0, RZ, 0xc0, !PT ;  /* 0xfffffff0000c7812 */ /* 0x000fc800078ec0ff */
[----:B------:R-:W-:Y:S02]  /*0c10*/  IADD3 R12, PT, PT, -R12, RZ, RZ ;  /* 0x000000ff0c0c7210 */ /* 0x000fe40007ffe1ff */
[----:B-1----:R-:W-:-:S04]  /*0c20*/  IADD3 R6, P1, PT, R6, UR4, RZ ;  /* 0x0000000406067c10 */ /* 0x002fc8000ff3e0ff */
[----:B------:R-:W-:Y:S01]  /*0c30*/  IADD3 R6, P2, PT, R6, 0x20, RZ ;  /* 0x0000002006067810 */ /* 0x000fe20007f5e0ff */
[----:B0-----:R-:W-:-:S03]  /*0c40*/  IMAD.WIDE.U32 R8, R11, 0x4, R8 ;  /* 0x000000040b087825 */ /* 0x001fc600078e0008 */
[----:B------:R-:W-:Y:S02]  /*0c50*/  IADD3.X R7, PT, PT, RZ, UR5, R7, P2, P1 ;  /* 0x00000005ff077c10 */ /* 0x000fe400097e2407 */
[----:B------:R-:W-:-:S04]  /*0c60*/  IADD3 R8, P3, PT, R8, 0x20, RZ ;  /* 0x0000002008087810 */ /* 0x000fc80007f7e0ff */
[----:B------:R-:W-:-:S09]  /*0c70*/  IADD3.X R9, PT, PT, RZ, R9, RZ, P3, !PT ;  /* 0x00000009ff097210 */ /* 0x000fd20001ffe4ff */
.L_x_42:
        /* <DEDUP_REMOVED lines=16> */
[----:B---3--:R-:W-:-:S04]  /*0d80*/  FADD R24, R24, -R27 ;  /* 0x8000001b18187221 */ /* 0x008fc80000000000 */
[----:B------:R-:W-:Y:S02]  /*0d90*/  FFMA R24, R24, R24, R13 ;  /* 0x0000001818187223 */ /* 0x000fe4000000000d */
[----:B------:R-:W3:Y:S01]  /*0da0*/  LDG.E R13, desc[UR10][R6.64+-0x4] ;  /* 0xfffffc0a060d7981 */ /* 0x000ee2000c1e1900 */
[----:B----4-:R-:W-:-:S03]  /*0db0*/  FADD R23, R14, -R23 ;  /* 0x800000170e177221 */ /* 0x010fc60000000000 */
[----:B------:R-:W3:Y:S01]  /*0dc0*/  LDG.E R14, desc[UR10][R8.64+-0x4] ;  /* 0xfffffc0a080e7981 */ /* 0x000ee2000c1e1900 */
[----:B------:R-:W-:-:S03]  /*0dd0*/  FFMA R24, R23, R23, R24 ;  /* 0x0000001717187223 */ /* 0x000fc60000000018 */
[----:B------:R-:W4:Y:S01]  /*0de0*/  LDG.E R23, desc[UR10][R6.64] ;  /* 0x0000000a06177981 */ /* 0x000f22000c1e1900 */
[----:B-----5:R-:W-:-:S03]  /*0df0*/  FADD R21, R21, -R22 ;  /* 0x8000001615157221 */ /* 0x020fc60000000000 */
[----:B------:R-:W4:Y:S01]  /*0e00*/  LDG.E R22, desc[UR10][R8.64] ;  /* 0x0000000a08167981 */ /* 0x000f22000c1e1900 */
[----:B------:R-:W-:-:S03]  /*0e10*/  FFMA R26, R21, R21, R24 ;  /* 0x00000015151a7223 */ /* 0x000fc60000000018 */
[----:B------:R-:W5:Y:S04]  /*0e20*/  LDG.E R24, desc[UR10][R6.64+0x4] ;  /* 0x0000040a06187981 */ /* 0x000f68000c1e1900 */
[----:B------:R-:W5:Y:S01]  /*0e30*/  LDG.E R21, desc[UR10][R8.64+0x4] ;  /* 0x0000040a08157981 */ /* 0x000f62000c1e1900 */
[----:B------:R-:W-:-:S03]  /*0e40*/  FADD R17, R17, -R18 ;  /* 0x8000001211117221 */ /* 0x000fc60000000000 */
[----:B------:R-:W5:Y:S01]  /*0e50*/  LDG.E R18, desc[UR10][R8.64+0x8] ;  /* 0x0000080a08127981 */ /* 0x000f62000c1e1900 */
[----:B------:R-:W-:Y:S01]  /*0e60*/  FFMA R26, R17, R17, R26 ;  /* 0x00000011111a7223 */ /* 0x000fe2000000001a */
[----:B------:R-:W-:Y:S02]  /*0e70*/  FADD R19, R19, -R20 ;  /* 0x8000001413137221 */ /* 0x000fe40000000000 */
[----:B------:R-:W5:Y:S02]  /*0e80*/  LDG.E R17, desc[UR10][R6.64+0x8] ;  /* 0x0000080a06117981 */ /* 0x000f64000c1e1900 */
[----:B------:R-:W-:Y:S02]  /*0e90*/  FFMA R26, R19, R19, R26 ;  /* 0x00000013131a7223 */ /* 0x000fe4000000001a */
[----:B------:R-:W5:Y:S01]  /*0ea0*/  LDG.E R20, desc[UR10][R6.64+0x14] ;  /* 0x0000140a06147981 */ /* 0x000f62000c1e1900 */
[----:B--2---:R-:W-:-:S03]  /*0eb0*/  FADD R19, R15, -R16 ;  /* 0x800000100f137221 */ /* 0x004fc60000000000 */
[----:B------:R-:W2:Y:S01]  /*0ec0*/  LDG.E R16, desc[UR10][R6.64+0xc] ;  /* 0x00000c0a06107981 */ /* 0x000ea2000c1e1900 */
[----:B------:R-:W-:-:S03]  /*0ed0*/  FFMA R26, R19, R19, R26 ;  /* 0x00000013131a7223 */ /* 0x000fc6000000001a */
[----:B------:R-:W2:Y:S01]  /*0ee0*/  LDG.E R15, desc[UR10][R8.64+0xc] ;  /* 0x00000c0a080f7981 */ /* 0x000ea2000c1e1900 */
[----:B---3--:R-:W-:-:S03]  /*0ef0*/  FADD R19, R13, -R14 ;  /* 0x8000000e0d137221 */ /* 0x008fc60000000000 */
[----:B------:R-:W3:Y:S01]  /*0f00*/  LDG.E R13, desc[UR10][R6.64+0x10] ;  /* 0x0000100a060d7981 */ /* 0x000ee2000c1e1900 */
[----:B------:R-:W-:-:S03]  /*0f10*/  FFMA R26, R19, R19, R26 ;  /* 0x00000013131a7223 */ /* 0x000fc6000000001a */
[----:B------:R-:W3:Y:S01]  /*0f20*/  LDG.E R14, desc[UR10][R8.64+0x10] ;  /* 0x0000100a080e7981 */ /* 0x000ee2000c1e1900 */
[----:B----4-:R-:W-:-:S03]  /*0f30*/  FADD R23, R23, -R22 ;  /* 0x8000001617177221 */ /* 0x010fc60000000000 */
[----:B------:R-:W4:Y:S01]  /*0f40*/  LDG.E R19, desc[UR10][R8.64+0x14] ;  /* 0x0000140a08137981 */ /* 0x000f22000c1e1900 */
[----:B------:R-:W-:-:S03]  /*0f50*/  FFMA R26, R23, R23, R26 ;  /* 0x00000017171a7223 */ /* 0x000fc6000000001a */
[----:B------:R-:W4:Y:S01]  /*0f60*/  LDG.E R22, desc[UR10][R6.64+0x18] ;  /* 0x0000180a06167981 */ /* 0x000f22000c1e1900 */
[----:B-----5:R-:W-:-:S03]  /*0f70*/  FADD R23, R24, -R21 ;  /* 0x8000001518177221 */ /* 0x020fc60000000000 */
[----:B------:R-:W5:Y:S01]  /*0f80*/  LDG.E R21, desc[UR10][R8.64+0x18] ;  /* 0x0000180a08157981 */ /* 0x000f62000c1e1900 */
[----:B------:R-:W-:-:S03]  /*0f90*/  FFMA R26, R23, R23, R26 ;  /* 0x00000017171a7223 */ /* 0x000fc6000000001a */
[----:B------:R0:W5:Y:S04]  /*0fa0*/  LDG.E R23, desc[UR10][R6.64+0x1c] ;  /* 0x00001c0a06177981 */ /* 0x000168000c1e1900 */
[----:B------:R1:W5:Y:S01]  /*0fb0*/  LDG.E R24, desc[UR10][R8.64+0x1c] ;  /* 0x00001c0a08187981 */ /* 0x000362000c1e1900 */
[----:B------:R-:W-:Y:S01]  /*0fc0*/  FADD R17, R17, -R18 ;  /* 0x8000001211117221 */ /* 0x000fe20000000000 */
[----:B------:R-:W-:-:S03]  /*0fd0*/  IADD3 R12, PT, PT, R12, 0x10, RZ ;  /* 0x000000100c0c7810 */ /* 0x000fc60007ffe0ff */
[----:B------:R-:W-:Y:S01]  /*0fe0*/  FFMA R26, R17, R17, R26 ;  /* 0x00000011111a7223 */ /* 0x000fe2000000001a */
[----:B------:R-:W-:Y:S02]  /*0ff0*/  ISETP.NE.AND P1, PT, R12, RZ, PT ;  /* 0x000000ff0c00720c */ /* 0x000fe40003f25270 */
[----:B0-----:R-:W-:Y:S02]  /*1000*/  IADD3 R6, P2, PT, R6, 0x40, RZ ;  /* 0x0000004006067810 */ /* 0x001fe40007f5e0ff */
[----:B-1----:R-:W-:Y:S02]  /*1010*/  IADD3 R8, P3, PT, R8, 0x40, RZ ;  /* 0x0000004008087810 */ /* 0x002fe40007f7e0ff */
[----:B------:R-:W-:Y:S02]  /*1020*/  IADD3.X R7, PT, PT, RZ, R7, RZ, P2, !PT ;  /* 0x00000007ff077210 */ /* 0x000fe400017fe4ff */
[----:B------:R-:W-:Y:S02]  /*1030*/  IADD3.X R9, PT, PT, RZ, R9, RZ, P3, !PT ;  /* 0x00000009ff097210 */ /* 0x000fe40001ffe4ff */
        /* <DEDUP_REMOVED lines=8> */
[----:B------:R-:W-:Y:S01]  /*10c0*/  FFMA R26, R21, R21, R26 ;  /* 0x00000015151a7223 */ /* 0x000fe2000000001a */
[----:B------:R-:W-:-:S04]  /*10d0*/  FADD R23, R23, -R24 ;  /* 0x8000001817177221 */ /* 0x000fc80000000000 */
[----:B------:R-:W-:Y:S01]  /*10e0*/  FFMA R13, R23, R23, R26 ;  /* 0x00000017170d7223 */ /* 0x000fe2000000001a */
[----:B------:R-:W-:Y:S06]  /*10f0*/  @P1 BRA `(.L_x_42) ;  /* 0xfffffff800e01947 */ /* 0x000fec000383ffff */
.L_x_41:
[----:B------:R-:W-:Y:S05]  /*1100*/  @!P0 BRA `(.L_x_40) ;  /* 0x0000000400648947 */ /* 0x000fea0003800000 */
[----:B------:R-:W-:Y:S02]  /*1110*/  ISETP.GE.U32.AND P0, PT, R25, 0x8, PT ;  /* 0x000000081900780c */ /* 0x000fe40003f06070 */
[----:B------:R-:W-:-:S04]  /*1120*/  LOP3.LUT R26, R0, 0x7, RZ, 0xc0, !PT ;  /* 0x00000007001a7812 */ /* 0x000fc800078ec0ff */
[----:B------:R-:W-:-:S07]  /*1130*/  ISETP.NE.AND P1, PT, R26, RZ, PT ;  /* 0x000000ff1a00720c */ /* 0x000fce0003f25270 */
[----:B------:R-:W-:Y:S06]  /*1140*/  @!P0 BRA `(.L_x_43) ;  /* 0x0000000000908947 */ /* 0x000fec0003800000 */
        /* <DEDUP_REMOVED lines=18> */
[----:B------:R-:W2:Y:S04]  /*1270*/  LDG.E R27, desc[UR10][R6.64+0x18] ;  /* 0x0000180a061b7981 */ /* 0x000ea8000c1e1900 */
[----:B------:R-:W2:Y:S01]  /*1280*/  LDG.E R24, desc[UR10][R6.64+0x1c] ;  /* 0x00001c0a06187981 */ /* 0x000ea2000c1e1900 */
[----:B------:R-:W-:Y:S01]  /*1290*/  FFMA R13, R28, R28, R13 ;  /* 0x0000001c1c0d7223 */ /* 0x000fe2000000000d */
[----:B---3--:R-:W-:Y:S01]  /*12a0*/  FADD R22, R22, -R21 ;  /* 0x8000001516167221 */ /* 0x008fe20000000000 */
[----:B----4-:R-:W-:-:S03]  /*12b0*/  FADD R20, R20, -R19 ;  /* 0x8000001314147221 */ /* 0x010fc60000000000 */
[----:B------:R-:W-:Y:S01]  /*12c0*/  FFMA R13, R22, R22, R13 ;  /* 0x00000016160d7223 */ /* 0x000fe2000000000d */
[----:B-----5:R-:W-:-:S03]  /*12d0*/  FADD R18, R18, -R17 ;  /* 0x8000001112127221 */ /* 0x020fc60000000000 */
[----:B------:R-:W-:Y:S01]  /*12e0*/  FFMA R13, R20, R20, R13 ;  /* 0x00000014140d7223 */ /* 0x000fe2000000000d */
[----:B------:R-:W-:-:S03]  /*12f0*/  FADD R16, R16, -R15 ;  /* 0x8000000f10107221 */ /* 0x000fc60000000000 */
[----:B------:R-:W-:Y:S01]  /*1300*/  FFMA R13, R18, R18, R13 ;  /* 0x00000012120d7223 */ /* 0x000fe2000000000d */
[----:B------:R-:W-:-:S03]  /*1310*/  FADD R14, R14, -R25 ;  /* 0x800000190e0e7221 */ /* 0x000fc60000000000 */
[----:B------:R-:W-:-:S04]  /*1320*/  FFMA R13, R16, R16, R13 ;  /* 0x00000010100d7223 */ /* 0x000fc8000000000d */
[----:B------:R-:W-:Y:S01]  /*1330*/  FFMA R13, R14, R14, R13 ;  /* 0x0000000e0e0d7223 */ /* 0x000fe2000000000d */
[----:B------:R-:W-:Y:S01]  /*1340*/  IADD3 R11, PT, PT, R11, 0x8, RZ ;  /* 0x000000080b0b7810 */ /* 0x000fe20007ffe0ff */
[----:B--2---:R-:W-:Y:S01]  /*1350*/  FADD R12, R12, -R27 ;  /* 0x8000001b0c0c7221 */ /* 0x004fe20000000000 */
[----:B------:R-:W-:-:S03]  /*1360*/  FADD R24, R23, -R24 ;  /* 0x8000001817187221 */ /* 0x000fc60000000000 */
[----:B------:R-:W-:-:S04]  /*1370*/  FFMA R13, R12, R12, R13 ;  /* 0x0000000c0c0d7223 */ /* 0x000fc8000000000d */
[----:B------:R-:W-:-:S07]  /*1380*/  FFMA R13, R24, R24, R13 ;  /* 0x00000018180d7223 */ /* 0x000fce000000000d */
.L_x_43:
        /* <DEDUP_REMOVED lines=16> */
[----:B------:R-:W-:Y:S01]  /*1490*/  IADD3 R11, PT, PT, R11, 0x4, RZ ;  /* 0x000000040b0b7810 */ /* 0x000fe20007ffe0ff */
        /* <DEDUP_REMOVED lines=8> */
.L_x_44:
[----:B------:R-:W-:Y:S05]  /*1520*/  @!P1 BRA `(.L_x_40) ;  /* 0x00000000005c9947 */ /* 0x000fea0003800000 */
[----:B------:R-:W0:Y:S01]  /*1530*/  LDC.64 R2, c[0x0][0x388] ;  /* 0x0000e200ff027b82 */ /* 0x000e220000000a00 */
[----:B------:R-:W1:Y:S01]  /*1540*/  LDCU.64 UR4, c[0x0][0x380] ;  /* 0x00007000ff0477ac */ /* 0x000e620008000a00 */
[----:B------:R-:W-:Y:S01]  /*1550*/  IMAD.WIDE.U32 R4, R11, 0x4, R4 ;  /* 0x000000040b047825 */ /* 0x000fe200078e0004 */
[----:B------:R-:W-:Y:S02]  /*1560*/  IADD3 R0, PT, PT, -R0, RZ, RZ ;  /* 0x000000ff00007210 */ /* 0x000fe40007ffe1ff */
[----:B-1----:R-:W-:-:S04]  /*1570*/  IADD3 R7, P0, PT, R4, UR4, RZ ;  /* 0x0000000404077c10 */ /* 0x002fc8000ff1e0ff */
[----:B------:R-:W-:Y:S01]  /*1580*/  IADD3.X R8, PT, PT, R5, UR5, RZ, P0, !PT ;  /* 0x0000000505087c10 */ /* 0x000fe200087fe4ff */
[----:B0-----:R-:W-:-:S03]  /*1590*/  IMAD.WIDE.U32 R2, R11, 0x4, R2 ;  /* 0x000000040b027825 */ /* 0x001fc600078e0002 */
[----:B------:R-:W-:Y:S02]  /*15a0*/  MOV R4, R2 ;  /* 0x0000000200047202 */ /* 0x000fe40000000f00 */
[----:B------:R-:W-:-:S07]  /*15b0*/  MOV R9, R3 ;  /* 0x0000000300097202 */ /* 0x000fce0000000f00 */
.L_x_45:
[----:B------:R-:W-:Y:S02]  /*15c0*/  MOV R2, R7 ;  /* 0x0000000700027202 */ /* 0x000fe40000000f00 */
[----:B------:R-:W-:Y:S02]  /*15d0*/  MOV R5, R9 ;  /* 0x0000000900057202 */ /* 0x000fe40000000f00 */
[----:B------:R-:W-:-:S04]  /*15e0*/  MOV R3, R8 ;  /* 0x0000000800037202 */ /* 0x000fc80000000f00 */
[----:B------:R0:W2:Y:S04]  /*15f0*/  LDG.E R5, desc[UR10][R4.64] ;  /* 0x0000000a04057981 */ /* 0x0000a8000c1e1900 */
[----:B------:R-:W2:Y:S01]  /*1600*/  LDG.E R2, desc[UR10][R2.64] ;  /* 0x0000000a02027981 */ /* 0x000ea2000c1e1900 */
[----:B------:R-:W-:-:S04]  /*1610*/  IADD3 R0, PT, PT, R0, 0x1, RZ ;  /* 0x0000000100007810 */ /* 0x000fc80007ffe0ff */
[----:B------:R-:W-:Y:S02]  /*1620*/  ISETP.NE.AND P0, PT, R0, RZ, PT ;  /* 0x000000ff0000720c */ /* 0x000fe40003f05270 */
[----:B0-----:R-:W-:Y:S02]  /*1630*/  IADD3 R4, P1, PT, R4, 0x4, RZ ;  /* 0x0000000404047810 */ /* 0x001fe40007f3e0ff */
[----:B------:R-:W-:Y:S02]  /*1640*/  IADD3 R7, P2, PT, R7, 0x4, RZ ;  /* 0x0000000407077810 */ /* 0x000fe40007f5e0ff */
[----:B------:R-:W-:Y:S02]  /*1650*/  IADD3.X R9, PT, PT, RZ, R9, RZ, P1, !PT ;  /* 0x00000009ff097210 */ /* 0x000fe40000ffe4ff */
[----:B------:R-:W-:Y:S01]  /*1660*/  IADD3.X R8, PT, PT, RZ, R8, RZ, P2, !PT ;  /* 0x00000008ff087210 */ /* 0x000fe200017fe4ff */
[----:B--2---:R-:W-:-:S04]  /*1670*/  FADD R6, R2, -R5 ;  /* 0x8000000502067221 */ /* 0x004fc80000000000 */
[----:B------:R-:W-:Y:S01]  /*1680*/  FFMA R13, R6, R6, R13 ;  /* 0x00000006060d7223 */ /* 0x000fe2000000000d */
[----:B------:R-:W-:Y:S06]  /*1690*/  @P0 BRA `(.L_x_45) ;  /* 0xfffffffc00c80947 */ /* 0x000fec000383ffff */
.L_x_40:
[----:B------:R-:W-:Y:S01]  /*16a0*/  IADD3 R0, PT, PT, R13, -0xd000000, RZ ;  /* 0xf30000000d007810 */ /* 0x000fe20007ffe0ff */
[----:B------:R0:W1:Y:S01]  /*16b0*/  MUFU.RSQ R2, R13 ;  /* 0x0000000d00027308 */ /* 0x0000620000001400 */
[----:B------:R-:W-:Y:S02]  /*16c0*/  BSSY.RECONVERGENT B0, `(.L_x_46) ;  /* 0x000000b000007945 */ /* 0x000fe40003800200 */
[----:B------:R-:W-:-:S13]  /*16d0*/  ISETP.GT.U32.AND P0, PT, R0, 0x727fffff, PT ;  /* 0x727fffff0000780c */ /* 0x000fda0003f04070 */
[----:B0-----:R-:W-:Y:S05]  /*16e0*/  @!P0 BRA `(.L_x_47) ;  /* 0x0000000000108947 */ /* 0x001fea0003800000 */
[----:B------:R-:W-:Y:S02]  /*16f0*/  MOV R0, R13 ;  /* 0x0000000d00007202 */ /* 0x000fe40000000f00 */
[----:B------:R-:W-:-:S07]  /*1700*/  MOV R7, 0x1720 ;  /* 0x0000172000077802 */ /* 0x000fce0000000f00 */
[----:B-1----:R-:W-:Y:S05]  /*1710*/  CALL.REL.NOINC `($__internal_2_$__cuda_sm20_sqrt_rn_f32_slowpath) ;  /* 0x0000000000287944 */ /* 0x002fea0003c00000 */
[----:B------:R-:W-:Y:S05]  /*1720*/  BRA `(.L_x_48) ;  /* 0x0000000000107947 */ /* 0x000fea0003800000 */
.L_x_47:
[C---:B-1----:R-:W-:Y:S01]  /*1730*/  FMUL.FTZ R0, R2.reuse, R13 ;  /* 0x0000000d02007220 */ /* 0x042fe20000410000 */
[----:B------:R-:W-:-:S03]  /*1740*/  FMUL.FTZ R2, R2, 0.5 ;  /* 0x3f00000002027820 */ /* 0x000fc60000410000 */
[----:B------:R-:W-:-:S04]  /*1750*/  FFMA R5, -R0, R0, R13 ;  /* 0x0000000000057223 */ /* 0x000fc8000000010d */
[----:B------:R-:W-:-:S07]  /*1760*/  FFMA R5, R5, R2, R0 ;  /* 0x0000000205057223 */ /* 0x000fce0000000000 */
.L_x_48:
[----:B------:R-:W-:Y:S05]  /*1770*/  BSYNC.RECONVERGENT B0 ;  /* 0x0000000000007941 */ /* 0x000fea0003800200 */
.L_x_46:
[----:B------:R-:W0:Y:S02]  /*1780*/  LDC.64 R2, c[0x0][0x390] ;  /* 0x0000e400ff027b82 */ /* 0x000e240000000a00 */
[----:B0-----:R-:W-:-:S05]  /*1790*/  IMAD.WIDE R10, R10, 0x4, R2 ;  /* 0x000000040a0a7825 */ /* 0x001fca00078e0202 */
[----:B------:R-:W-:Y:S01]  /*17a0*/  STG.E desc[UR10][R10.64], R5 ;  /* 0x000000050a007986 */ /* 0x000fe2000c10190a */
[----:B------:R-:W-:Y:S05]  /*17b0*/  EXIT ;  /* 0x000000000000794d */ /* 0x000fea0003800000 */
        .weak           $__internal_2_$__cuda_sm20_sqrt_rn_f32_slowpath
        .type           $__internal_2_$__cuda_sm20_sqrt_rn_f32_slowpath,@function
        .size           $__internal_2_$__cuda_sm20_sqrt_rn_f32_slowpath,(.L_x_53 - $__internal_2_$__cuda_sm20_sqrt_rn_f32_slowpath)
$__internal_2_$__cuda_sm20_sqrt_rn_f32_slowpath:
        /* <DEDUP_REMOVED lines=19> */
.L_x_49:
[----:B------:R-:W-:Y:S01]  /*18f0*/  HFMA2 R3, -RZ, RZ, 0, 0 ;  /* 0x00000000ff037431 */ /* 0x000fe200000001ff */
[----:B------:R-:W-:Y:S02]  /*1900*/  MOV R5, R2 ;  /* 0x0000000200057202 */ /* 0x000fe40000000f00 */
[----:B------:R-:W-:-:S04]  /*1910*/  MOV R2, R7 ;  /* 0x0000000700027202 */ /* 0x000fc80000000f00 */
[----:B------:R-:W-:Y:S05]  /*1920*/  RET.REL.NODEC R2 `(euclideanDistance) ;  /* 0xffffffe402b47950 */ /* 0x000fea0003c3ffff */
.L_x_50:
        /* <DEDUP_REMOVED lines=13> */
.L_x_53:


//--------------------- .nv.shared.euclideanDistanceBatch --------------------------
	.section	.nv.shared.euclideanDistanceBatch,"aw",@nobits
	.sectionflags	@""
	.align	16
	.zero		1024


//--------------------- .nv.shared.reserved.0     --------------------------
	.section	.nv.shared.reserved.0,"aw",@nobits
	.weak		__nv_reservedSMEM_offset_0_alias
	.size		__nv_reservedSMEM_offset_0_alias, 0, 64
	.other		__nv_reservedSMEM_offset_0_alias,@"STO_CUDA_RESERVED_SHARED STV_DEFAULT"
__nv_reservedSMEM_offset_0_alias:
	.zero		0
	.zero		64


//--------------------- .nv.shared.euclideanDistanceShared --------------------------
	.section	.nv.shared.euclideanDistanceShared,"aw",@nobits
	.sectionflags	@""
	.align	16
	.zero		1024


//--------------------- .nv.shared.euclideanDistance --------------------------
	.section	.nv.shared.euclideanDistance,"aw",@nobits
	.sectionflags	@""
	.align	16
	.zero		1024


//--------------------- .nv.constant0.euclideanDistanceBatch --------------------------
	.section	.nv.constant0.euclideanDistanceBatch,"a",@progbits
	.sectionflags	@""
	.align	4
.nv.constant0.euclideanDistanceBatch:
	.zero		932


//--------------------- .nv.constant0.euclideanDistanceShared --------------------------
	.section	.nv.constant0.euclideanDistanceShared,"a",@progbits
	.sectionflags	@""
	.align	4
.nv.constant0.euclideanDistanceShared:
	.zero		928


//--------------------- .nv.constant0.euclideanDistance --------------------------
	.section	.nv.constant0.euclideanDistance,"a",@progbits
	.sectionflags	@""
	.align	4
.nv.constant0.euclideanDistance:
	.zero		928


//--------------------- SYMBOLS --------------------------

	.type		.nv.reservedSmem.offset0,@object
	.size		.nv.reservedSmem.offset0,0x4
	.type		.nv.reservedSmem.cap,@object
	.size		.nv.reservedSmem.cap,0x4
